// auto-generated by cutlass_sweep.gemm — config: {"arch": "sm_90", "cluster_m": 1, "cluster_n": 2, "dtype": "e4m3", "dtype_b": "e4m3", "layout": "nt", "stages": 0, "tile_k": 32, "tile_m": 128, "tile_n": 256}
#include "cutlass/cutlass.h"
#include "cutlass/gemm/collective/collective_builder.hpp"
#include "cutlass/gemm/device/gemm_universal_adapter.h"
#include "cutlass/gemm/kernel/gemm_universal.hpp"
#include "cutlass/epilogue/collective/collective_builder.hpp"

using ElemA = cutlass::float_e4m3_t;
using ElemB = cutlass::float_e4m3_t;
using ElemCD = cutlass::float_e4m3_t;
using Acc  = float;
using TileShape    = cute::Shape<cute::_128, cute::_256, cute::_32>;
using ClusterShape = cute::Shape<cute::_1, cute::_2, cute::_1>;

using CollectiveEpilogue = typename cutlass::epilogue::collective::CollectiveBuilder<
    cutlass::arch::Sm90, cutlass::arch::OpClassTensorOp,
    TileShape, ClusterShape,
    cutlass::epilogue::collective::EpilogueTileAuto,
    Acc, Acc,
    ElemCD, cutlass::layout::RowMajor, 128 / cutlass::sizeof_bits<ElemCD>::value,
    ElemCD, cutlass::layout::RowMajor, 128 / cutlass::sizeof_bits<ElemCD>::value,
    cutlass::epilogue::collective::EpilogueScheduleAuto
  >::CollectiveOp;

using CollectiveMainloop = typename cutlass::gemm::collective::CollectiveBuilder<
    cutlass::arch::Sm90, cutlass::arch::OpClassTensorOp,
    ElemA, cutlass::layout::RowMajor, 128 / cutlass::sizeof_bits<ElemA>::value,
    ElemB, cutlass::layout::ColumnMajor, 128 / cutlass::sizeof_bits<ElemB>::value,
    Acc,
    TileShape, ClusterShape,
    cutlass::gemm::collective::StageCountAutoCarveout<static_cast<int>(sizeof(typename CollectiveEpilogue::SharedStorage))>,
    cutlass::gemm::collective::KernelScheduleAuto
  >::CollectiveOp;

using GemmKernel = cutlass::gemm::kernel::GemmUniversal<
    cute::Shape<int,int,int,int>,
    CollectiveMainloop,
    CollectiveEpilogue
>;
using Gemm = cutlass::gemm::device::GemmUniversalAdapter<GemmKernel>;

// Force the device kernel symbol into the cubin without needing a host main.
auto* _anchor = &cutlass::device_kernel<GemmKernel>;


// ===== COMPILED SASS (sm_90a) =====

	.target	sm_90a

	.elftype	@"ET_EXEC"


//--------------------- .note.nv.tkinfo           --------------------------
	.section	.note.nv.tkinfo,"",@"SHT_NOTE"
	.sectionflags	@"SHF_NOTE_NV_TKINFO"
	.tkinfo
        /*0018*/ 	.word	0x00000002
        /*0030*/ 	.string	""
        /*0030*/ 	.string	"ptxas"
        /*0030*/ 	.string	"Cuda compilation tools, release 13.0, V13.0.88"
        /*0030*/ 	.string	"Build cuda_13.0.r13.0/compiler.36424714_0"
        /*0030*/ 	.string	"-arch sm_90a -m 64 "



//--------------------- .note.nv.cuinfo           --------------------------
	.section	.note.nv.cuinfo,"",@"SHT_NOTE"
	.sectionflags	@"SHF_NOTE_NV_CUINFO"
        /*0018*/ 	.short	0x0002
        /*001a*/ 	.short	0x005a
        /*001c*/ 	.short	0x0082
	.zero		2


//--------------------- .nv.info                  --------------------------
	.section	.nv.info,"",@"SHT_CUDA_INFO"
	.align	4


	//----- nvinfo : EIATTR_REGCOUNT
	.align		4
        /*0000*/ 	.byte	0x04, 0x2f
        /*0002*/ 	.short	(.L_12 - .L_11)
	.align		4
.L_11:
        /*0004*/ 	.word	index@(_ZN7cutlass13device_kernelINS_4gemm6kernel13GemmUniversalIN4cute5tupleIJiiiiEEENS1_10collective13CollectiveMmaINS1_37MainloopSm90TmaGmmaWarpSpecializedFP8ILi18ENS5_IJNS4_1CILi1EEENSA_ILi2EEESB_EEENS1_35KernelTmaWarpSpecializedCooperativeEEENS5_IJNSA_ILi128EEENSA_ILi256EEENSA_ILi32EEEEEENS_12float_e4m3_tENS5_IJlSB_lEEESK_SL_NS4_8TiledMMAINS4_8MMA_AtomIJNS4_4SM904GMMA31MMA_64x256x32_F32E4M3E4M3_SS_TNILNSP_7ScaleInE1ELSR_1EEEEEENS4_6LayoutINS5_IJSC_SB_SB_EEENS5_IJSB_NSA_ILi0EEESW_EEEEENS5_IJNS4_10UnderscoreESZ_SZ_EEEEENS4_23SM90_TMA_LOAD_MULTICASTENS4_14ComposedLayoutINS4_7SwizzleILi1ELi4ELi3EEENS4_18smem_ptr_flag_bitsILi8EEENSU_INS5_IJNSA_ILi8EEESI_EEENS5_IJSI_SB_EEEEEEEvNS4_8identityENS4_13SM90_TMA_LOADES1C_vS1D_EENS_8epilogue10collective6detail29Sm90TmaWarpSpecializedAdapterINS1H_15DefaultEpilogueISK_SL_SL_NS1G_6thread17LinearCombinationISK_Li1EffLNS1L_9ScaleType4KindE0ELNS_15FloatRoundStyleE2ESK_EENS1_15EpilogueDefaultEEEEEvvEEEEvNT_6ParamsE)
        /*0008*/ 	.word	0x000000a8


	//----- nvinfo : EIATTR_FRAME_SIZE
	.align		4
.L_12:
        /*000c*/ 	.byte	0x04, 0x11
        /*000e*/ 	.short	(.L_14 - .L_13)
	.align		4
.L_13:
        /*0010*/ 	.word	index@(_ZN7cutlass13device_kernelINS_4gemm6kernel13GemmUniversalIN4cute5tupleIJiiiiEEENS1_10collective13CollectiveMmaINS1_37MainloopSm90TmaGmmaWarpSpecializedFP8ILi18ENS5_IJNS4_1CILi1EEENSA_ILi2EEESB_EEENS1_35KernelTmaWarpSpecializedCooperativeEEENS5_IJNSA_ILi128EEENSA_ILi256EEENSA_ILi32EEEEEENS_12float_e4m3_tENS5_IJlSB_lEEESK_SL_NS4_8TiledMMAINS4_8MMA_AtomIJNS4_4SM904GMMA31MMA_64x256x32_F32E4M3E4M3_SS_TNILNSP_7ScaleInE1ELSR_1EEEEEENS4_6LayoutINS5_IJSC_SB_SB_EEENS5_IJSB_NSA_ILi0EEESW_EEEEENS5_IJNS4_10UnderscoreESZ_SZ_EEEEENS4_23SM90_TMA_LOAD_MULTICASTENS4_14ComposedLayoutINS4_7SwizzleILi1ELi4ELi3EEENS4_18smem_ptr_flag_bitsILi8EEENSU_INS5_IJNSA_ILi8EEESI_EEENS5_IJSI_SB_EEEEEEEvNS4_8identityENS4_13SM90_TMA_LOADES1C_vS1D_EENS_8epilogue10collective6detail29Sm90TmaWarpSpecializedAdapterINS1H_15DefaultEpilogueISK_SL_SL_NS1G_6thread17LinearCombinationISK_Li1EffLNS1L_9ScaleType4KindE0ELNS_15FloatRoundStyleE2ESK_EENS1_15EpilogueDefaultEEEEEvvEEEEvNT_6ParamsE)
        /*0014*/ 	.word	0x00000100


	//----- nvinfo : EIATTR_MIN_STACK_SIZE
	.align		4
.L_14:
        /*0018*/ 	.byte	0x04, 0x12
        /*001a*/ 	.short	(.L_16 - .L_15)
	.align		4
.L_15:
        /*001c*/ 	.word	index@(_ZN7cutlass13device_kernelINS_4gemm6kernel13GemmUniversalIN4cute5tupleIJiiiiEEENS1_10collective13CollectiveMmaINS1_37MainloopSm90TmaGmmaWarpSpecializedFP8ILi18ENS5_IJNS4_1CILi1EEENSA_ILi2EEESB_EEENS1_35KernelTmaWarpSpecializedCooperativeEEENS5_IJNSA_ILi128EEENSA_ILi256EEENSA_ILi32EEEEEENS_12float_e4m3_tENS5_IJlSB_lEEESK_SL_NS4_8TiledMMAINS4_8MMA_AtomIJNS4_4SM904GMMA31MMA_64x256x32_F32E4M3E4M3_SS_TNILNSP_7ScaleInE1ELSR_1EEEEEENS4_6LayoutINS5_IJSC_SB_SB_EEENS5_IJSB_NSA_ILi0EEESW_EEEEENS5_IJNS4_10UnderscoreESZ_SZ_EEEEENS4_23SM90_TMA_LOAD_MULTICASTENS4_14ComposedLayoutINS4_7SwizzleILi1ELi4ELi3EEENS4_18smem_ptr_flag_bitsILi8EEENSU_INS5_IJNSA_ILi8EEESI_EEENS5_IJSI_SB_EEEEEEEvNS4_8identityENS4_13SM90_TMA_LOADES1C_vS1D_EENS_8epilogue10collective6detail29Sm90TmaWarpSpecializedAdapterINS1H_15DefaultEpilogueISK_SL_SL_NS1G_6thread17LinearCombinationISK_Li1EffLNS1L_9ScaleType4KindE0ELNS_15FloatRoundStyleE2ESK_EENS1_15EpilogueDefaultEEEEEvvEEEEvNT_6ParamsE)
        /*0020*/ 	.word	0x00000100
.L_16:


//--------------------- .nv.compat                --------------------------
	.section	.nv.compat,"",@"SHT_CUDA_COMPAT_INFO"
	.align	4
        /*0000*/ 	.byte	0x02, 0x09, 0x01, 0x00, 0x02, 0x02, 0x04, 0x00, 0x02, 0x05, 0x05, 0x00, 0x03, 0x07, 0x01, 0x01
        /*0010*/ 	.byte	0x02, 0x03, 0x01, 0x00, 0x02, 0x06, 0x01, 0x00, 0x04, 0x0b, 0x08, 0x00, 0x00, 0x00, 0x00, 0x00
        /*0020*/ 	.byte	0x00, 0x00, 0x00, 0x00


//--------------------- .nv.info._ZN7cutlass13device_kernelINS_4gemm6kernel13GemmUniversalIN4cute5tupleIJiiiiEEENS1_10collective13CollectiveMmaINS1_37MainloopSm90TmaGmmaWarpSpecializedFP8ILi18ENS5_IJNS4_1CILi1EEENSA_ILi2EEESB_EEENS1_35KernelTmaWarpSpecializedCooperativeEEENS5_IJNSA_ILi128EEENSA_ILi256EEENSA_ILi32EEEEEENS_12float_e4m3_tENS5_IJlSB_lEEESK_SL_NS4_8TiledMMAINS4_8MMA_AtomIJNS4_4SM904GMMA31MMA_64x256x32_F32E4M3E4M3_SS_TNILNSP_7ScaleInE1ELSR_1EEEEEENS4_6LayoutINS5_IJSC_SB_SB_EEENS5_IJSB_NSA_ILi0EEESW_EEEEENS5_IJNS4_10UnderscoreESZ_SZ_EEEEENS4_23SM90_TMA_LOAD_MULTICASTENS4_14ComposedLayoutINS4_7SwizzleILi1ELi4ELi3EEENS4_18smem_ptr_flag_bitsILi8EEENSU_INS5_IJNSA_ILi8EEESI_EEENS5_IJSI_SB_EEEEEEEvNS4_8identityENS4_13SM90_TMA_LOADES1C_vS1D_EENS_8epilogue10collective6detail29Sm90TmaWarpSpecializedAdapterINS1H_15DefaultEpilogueISK_SL_SL_NS1G_6thread17LinearCombinationISK_Li1EffLNS1L_9ScaleType4KindE0ELNS_15FloatRoundStyleE2ESK_EENS1_15EpilogueDefaultEEEEEvvEEEEvNT_6ParamsE --------------------------
	.section	.nv.info._ZN7cutlass13device_kernelINS_4gemm6kernel13GemmUniversalIN4cute5tupleIJiiiiEEENS1_10collective13CollectiveMmaINS1_37MainloopSm90TmaGmmaWarpSpecializedFP8ILi18ENS5_IJNS4_1CILi1EEENSA_ILi2EEESB_EEENS1_35KernelTmaWarpSpecializedCooperativeEEENS5_IJNSA_ILi128EEENSA_ILi256EEENSA_ILi32EEEEEENS_12float_e4m3_tENS5_IJlSB_lEEESK_SL_NS4_8TiledMMAINS4_8MMA_AtomIJNS4_4SM904GMMA31MMA_64x256x32_F32E4M3E4M3_SS_TNILNSP_7ScaleInE1ELSR_1EEEEEENS4_6LayoutINS5_IJSC_SB_SB_EEENS5_IJSB_NSA_ILi0EEESW_EEEEENS5_IJNS4_10UnderscoreESZ_SZ_EEEEENS4_23SM90_TMA_LOAD_MULTICASTENS4_14ComposedLayoutINS4_7SwizzleILi1ELi4ELi3EEENS4_18smem_ptr_flag_bitsILi8EEENSU_INS5_IJNSA_ILi8EEESI_EEENS5_IJSI_SB_EEEEEEEvNS4_8identityENS4_13SM90_TMA_LOADES1C_vS1D_EENS_8epilogue10collective6detail29Sm90TmaWarpSpecializedAdapterINS1H_15DefaultEpilogueISK_SL_SL_NS1G_6thread17LinearCombinationISK_Li1EffLNS1L_9ScaleType4KindE0ELNS_15FloatRoundStyleE2ESK_EENS1_15EpilogueDefaultEEEEEvvEEEEvNT_6ParamsE,"",@"SHT_CUDA_INFO"
	.sectionflags	@""
	.align	4


	//----- nvinfo : EIATTR_CUDA_API_VERSION
	.align		4
        /*0000*/ 	.byte	0x04, 0x37
        /*0002*/ 	.short	(.L_18 - .L_17)
.L_17:
        /*0004*/ 	.word	0x00000082


	//----- nvinfo : EIATTR_KPARAM_INFO
	.align		4
.L_18:
        /*0008*/ 	.byte	0x04, 0x17
        /*000a*/ 	.short	(.L_20 - .L_19)
.L_19:
        /*000c*/ 	.word	0x00000000
        /*0010*/ 	.short	0x0000
        /*0012*/ 	.short	0x0070
        /*0014*/ 	.byte	0x00, 0xf0, 0x01, 0x10


	//----- nvinfo : EIATTR_SPARSE_MMA_MASK
	.align		4
.L_20:
        /*0018*/ 	.byte	0x03, 0x50
        /*001a*/ 	.short	0x0000


	//----- nvinfo : EIATTR_MAXREG_COUNT
	.align		4
        /*001c*/ 	.byte	0x03, 0x1b
        /*001e*/ 	.short	0x00a8


	//----- nvinfo : EIATTR_NUM_BARRIERS
	.align		4
        /*0020*/ 	.byte	0x02, 0x4c
        /*0022*/ 	.byte	0x01
	.zero		1


	//----- nvinfo : EIATTR_ANNOTATIONS
	.align		4
        /*0024*/ 	.byte	0x04, 0x55
        /*0026*/ 	.short	(.L_22 - .L_21)


	//   ....[0]....
.L_21:
        /*0028*/ 	.word	0x00000001
        /*002c*/ 	.byte	0x60, 0x08, 0x00, 0x00, 0x01, 0x00, 0x00, 0x00, 0x90, 0x0a, 0x00, 0x00, 0x01, 0x00, 0x00, 0x00
        /* <DEDUP_REMOVED lines=195> */
        /*0c6c*/ 	.byte	0x30, 0x0b, 0x01, 0x00, 0x01, 0x00, 0x00, 0x00, 0x80, 0x0b, 0x01, 0x00


	//----- nvinfo : EIATTR_MERCURY_ISA_VERSION
	.align		4
.L_22:
        /*0c78*/ 	.byte	0x03, 0x5f
        /*0c7a*/ 	.short	0x0101


	//----- nvinfo : EIATTR_INT_WARP_WIDE_INSTR_OFFSETS
	.align		4
        /*0c7c*/ 	.byte	0x04, 0x31
        /*0c7e*/ 	.short	(.L_24 - .L_23)


	//   ....[0]....
.L_23:
        /*0c80*/ 	.word	0x00000720


	//   ....[1]....
        /*0c84*/ 	.word	0x00000740


	//   ....[2]....
        /*0c88*/ 	.word	0x00000890


	//----- nvinfo : EIATTR_COOP_GROUP_MASK_REGIDS
	.align		4
.L_24:
        /*0c8c*/ 	.byte	0x04, 0x29
        /*0c8e*/ 	.short	(.L_26 - .L_25)


	//   ....[0]....
.L_25:
        /*0c90*/ 	.word	0xffffffff


	//   ....[1]....
        /*0c94*/ 	.word	0xffffffff


	//   ....[2]....
        /*0c98*/ 	.word	0xffffffff


	//   ....[3]....
        /*0c9c*/ 	.word	0xffffffff


	//   ....[4]....
        /*0ca0*/ 	.word	0xffffffff


	//   ....[5]....
        /*0ca4*/ 	.word	0xffffffff


	//----- nvinfo : EIATTR_COOP_GROUP_INSTR_OFFSETS
	.align		4
.L_26:
        /*0ca8*/ 	.byte	0x04, 0x28
        /*0caa*/ 	.short	(.L_28 - .L_27)


	//   ....[0]....
.L_27:
        /*0cac*/ 	.word	0x00000070


	//   ....[1]....
        /*0cb0*/ 	.word	0x00000080


	//   ....[2]....
        /*0cb4*/ 	.word	0x000001a0


	//   ....[3]....
        /*0cb8*/ 	.word	0x000005b0


	//   ....[4]....
        /*0cbc*/ 	.word	0x000009a0


	//   ....[5]....
        /*0cc0*/ 	.word	0x00001720


	//----- nvinfo : EIATTR_REG_RECONFIG
	.align		4
.L_28:
        /*0cc4*/ 	.byte	0x01, 0x54
	.zero		2


	//----- nvinfo : EIATTR_MBARRIER_INSTR_OFFSETS
	.align		4
        /*0cc8*/ 	.byte	0x04, 0x39
        /*0cca*/ 	.short	(.L_30 - .L_29)


	//   ....[0]....
.L_29:
        /*0ccc*/ 	.word	0x00000340
        /*0cd0*/ 	.word	0x000000ff
        /*0cd4*/ 	.word	0x00000000
        /*0cd8*/ 	.short	0x0100
        /*0cda*/ 	.byte	0x09
	.zero		1


	//   ....[1]....
        /*0cdc*/ 	.word	0x00000350
        /*0ce0*/ 	.word	0x000000ff
        /*0ce4*/ 	.word	0x00000090
        /*0ce8*/ 	.short	0x0100
        /*0cea*/ 	.byte	0x09
	.zero		1


	//   ....[2]....
        /*0cec*/ 	.word	0x00000360
        /*0cf0*/ 	.word	0x000000ff
        /*0cf4*/ 	.word	0x00000008
        /*0cf8*/ 	.short	0x0100
        /*0cfa*/ 	.byte	0x09
	.zero		1


	//   ....[3]....
        /*0cfc*/ 	.word	0x00000370
        /*0d00*/ 	.word	0x000000ff
        /*0d04*/ 	.word	0x00000098
        /*0d08*/ 	.short	0x0100
        /*0d0a*/ 	.byte	0x09
	.zero		1


	//   ....[4]....
        /*0d0c*/ 	.word	0x00000380
        /*0d10*/ 	.word	0x000000ff
        /*0d14*/ 	.word	0x00000010
        /*0d18*/ 	.short	0x0100
        /*0d1a*/ 	.byte	0x09
	.zero		1


	//   ....[5]....
        /*0d1c*/ 	.word	0x00000390
        /*0d20*/ 	.word	0x000000ff
        /*0d24*/ 	.word	0x000000a0
        /*0d28*/ 	.short	0x0100
        /*0d2a*/ 	.byte	0x09
	.zero		1


	//   ....[6]....
        /*0d2c*/ 	.word	0x000003a0
        /*0d30*/ 	.word	0x000000ff
        /*0d34*/ 	.word	0x00000018
        /*0d38*/ 	.short	0x0100
        /*0d3a*/ 	.byte	0x09
	.zero		1


	//   ....[7]....
        /*0d3c*/ 	.word	0x000003b0
        /*0d40*/ 	.word	0x000000ff
        /*0d44*/ 	.word	0x000000a8
        /*0d48*/ 	.short	0x0100
        /*0d4a*/ 	.byte	0x09
	.zero		1


	//   ....[8]....
        /*0d4c*/ 	.word	0x000003c0
        /*0d50*/ 	.word	0x000000ff
        /*0d54*/ 	.word	0x00000020
        /*0d58*/ 	.short	0x0100
        /*0d5a*/ 	.byte	0x09
	.zero		1


	//   ....[9]....
        /*0d5c*/ 	.word	0x000003d0
        /*0d60*/ 	.word	0x000000ff
        /*0d64*/ 	.word	0x000000b0
        /*0d68*/ 	.short	0x0100
        /*0d6a*/ 	.byte	0x09
	.zero		1


	//   ....[10]....
        /*0d6c*/ 	.word	0x000003e0
        /*0d70*/ 	.word	0x000000ff
        /*0d74*/ 	.word	0x00000028
        /*0d78*/ 	.short	0x0100
        /*0d7a*/ 	.byte	0x09
	.zero		1


	//   ....[11]....
        /*0d7c*/ 	.word	0x000003f0
        /*0d80*/ 	.word	0x000000ff
        /*0d84*/ 	.word	0x000000b8
        /*0d88*/ 	.short	0x0100
        /*0d8a*/ 	.byte	0x09
	.zero		1


	//   ....[12]....
        /*0d8c*/ 	.word	0x00000400
        /*0d90*/ 	.word	0x000000ff
        /*0d94*/ 	.word	0x00000030
        /*0d98*/ 	.short	0x0100
        /*0d9a*/ 	.byte	0x09
	.zero		1


	//   ....[13]....
        /*0d9c*/ 	.word	0x00000410
        /*0da0*/ 	.word	0x000000ff
        /*0da4*/ 	.word	0x000000c0
        /*0da8*/ 	.short	0x0100
        /*0daa*/ 	.byte	0x09
	.zero		1


	//   ....[14]....
        /*0dac*/ 	.word	0x00000420
        /*0db0*/ 	.word	0x000000ff
        /*0db4*/ 	.word	0x00000038
        /*0db8*/ 	.short	0x0100
        /*0dba*/ 	.byte	0x09
	.zero		1


	//   ....[15]....
        /*0dbc*/ 	.word	0x00000430
        /*0dc0*/ 	.word	0x000000ff
        /*0dc4*/ 	.word	0x000000c8
        /*0dc8*/ 	.short	0x0100
        /*0dca*/ 	.byte	0x09
	.zero		1


	//   ....[16]....
        /*0dcc*/ 	.word	0x00000440
        /*0dd0*/ 	.word	0x000000ff
        /*0dd4*/ 	.word	0x00000040
        /*0dd8*/ 	.short	0x0100
        /*0dda*/ 	.byte	0x09
	.zero		1


	//   ....[17]....
        /*0ddc*/ 	.word	0x00000450
        /*0de0*/ 	.word	0x000000ff
        /*0de4*/ 	.word	0x000000d0
        /*0de8*/ 	.short	0x0100
        /*0dea*/ 	.byte	0x09
	.zero		1


	//   ....[18]....
        /*0dec*/ 	.word	0x00000460
        /*0df0*/ 	.word	0x000000ff
        /*0df4*/ 	.word	0x00000048
        /*0df8*/ 	.short	0x0100
        /*0dfa*/ 	.byte	0x09
	.zero		1


	//   ....[19]....
        /*0dfc*/ 	.word	0x00000470
        /*0e00*/ 	.word	0x000000ff
        /*0e04*/ 	.word	0x000000d8
        /*0e08*/ 	.short	0x0100
        /*0e0a*/ 	.byte	0x09
	.zero		1


	//   ....[20]....
        /*0e0c*/ 	.word	0x00000480
        /*0e10*/ 	.word	0x000000ff
        /*0e14*/ 	.word	0x00000050
        /*0e18*/ 	.short	0x0100
        /*0e1a*/ 	.byte	0x09
	.zero		1


	//   ....[21]....
        /*0e1c*/ 	.word	0x00000490
        /*0e20*/ 	.word	0x000000ff
        /*0e24*/ 	.word	0x000000e0
        /*0e28*/ 	.short	0x0100
        /*0e2a*/ 	.byte	0x09
	.zero		1


	//   ....[22]....
        /*0e2c*/ 	.word	0x000004a0
        /*0e30*/ 	.word	0x000000ff
        /*0e34*/ 	.word	0x00000058
        /*0e38*/ 	.short	0x0100
        /*0e3a*/ 	.byte	0x09
	.zero		1


	//   ....[23]....
        /*0e3c*/ 	.word	0x000004b0
        /*0e40*/ 	.word	0x000000ff
        /*0e44*/ 	.word	0x000000e8
        /*0e48*/ 	.short	0x0100
        /*0e4a*/ 	.byte	0x09
	.zero		1


	//   ....[24]....
        /*0e4c*/ 	.word	0x000004c0
        /*0e50*/ 	.word	0x000000ff
        /*0e54*/ 	.word	0x00000060
        /*0e58*/ 	.short	0x0100
        /*0e5a*/ 	.byte	0x09
	.zero		1


	//   ....[25]....
        /*0e5c*/ 	.word	0x000004d0
        /*0e60*/ 	.word	0x000000ff
        /*0e64*/ 	.word	0x000000f0
        /*0e68*/ 	.short	0x0100
        /*0e6a*/ 	.byte	0x09
	.zero		1


	//   ....[26]....
        /*0e6c*/ 	.word	0x000004e0
        /*0e70*/ 	.word	0x000000ff
        /*0e74*/ 	.word	0x00000068
        /*0e78*/ 	.short	0x0100
        /*0e7a*/ 	.byte	0x09
	.zero		1


	//   ....[27]....
        /*0e7c*/ 	.word	0x000004f0
        /*0e80*/ 	.word	0x000000ff
        /*0e84*/ 	.word	0x000000f8
        /*0e88*/ 	.short	0x0100
        /*0e8a*/ 	.byte	0x09
	.zero		1


	//   ....[28]....
        /*0e8c*/ 	.word	0x00000500
        /*0e90*/ 	.word	0x000000ff
        /*0e94*/ 	.word	0x00000070
        /*0e98*/ 	.short	0x0100
        /*0e9a*/ 	.byte	0x09
	.zero		1


	//   ....[29]....
        /*0e9c*/ 	.word	0x00000510
        /*0ea0*/ 	.word	0x000000ff
        /*0ea4*/ 	.word	0x00000100
        /*0ea8*/ 	.short	0x0100
        /*0eaa*/ 	.byte	0x09
	.zero		1


	//   ....[30]....
        /*0eac*/ 	.word	0x00000520
        /*0eb0*/ 	.word	0x000000ff
        /*0eb4*/ 	.word	0x00000078
        /*0eb8*/ 	.short	0x0100
        /*0eba*/ 	.byte	0x09
	.zero		1


	//   ....[31]....
        /*0ebc*/ 	.word	0x00000530
        /*0ec0*/ 	.word	0x000000ff
        /*0ec4*/ 	.word	0x00000108
        /*0ec8*/ 	.short	0x0100
        /*0eca*/ 	.byte	0x09
	.zero		1


	//   ....[32]....
        /*0ecc*/ 	.word	0x00000540
        /*0ed0*/ 	.word	0x000000ff
        /*0ed4*/ 	.word	0x00000080
        /*0ed8*/ 	.short	0x0100
        /*0eda*/ 	.byte	0x09
	.zero		1


	//   ....[33]....
        /*0edc*/ 	.word	0x00000550
        /*0ee0*/ 	.word	0x000000ff
        /*0ee4*/ 	.word	0x00000110
        /*0ee8*/ 	.short	0x0100
        /*0eea*/ 	.byte	0x09
	.zero		1


	//   ....[34]....
        /*0eec*/ 	.word	0x00000560
        /*0ef0*/ 	.word	0x000000ff
        /*0ef4*/ 	.word	0x00000088
        /*0ef8*/ 	.short	0x0100
        /*0efa*/ 	.byte	0x09
	.zero		1


	//   ....[35]....
        /*0efc*/ 	.word	0x00000570
        /*0f00*/ 	.word	0x000000ff
        /*0f04*/ 	.word	0x00000118
        /*0f08*/ 	.short	0x0100
        /*0f0a*/ 	.byte	0x09
	.zero		1


	//   ....[36]....
        /*0f0c*/ 	.word	0x00000920
        /*0f10*/ 	.word	0x000000ff
        /*0f14*/ 	.word	0x00000130
        /*0f18*/ 	.short	0x0100
        /*0f1a*/ 	.byte	0x06
	.zero		1


	//   ....[37]....
        /*0f1c*/ 	.word	0x00000950
        /*0f20*/ 	.word	0x000000ff
        /*0f24*/ 	.word	0x00000138
        /*0f28*/ 	.short	0x0100
        /*0f2a*/ 	.byte	0x06
	.zero		1


	//   ....[38]....
        /*0f2c*/ 	.word	0x00001f30
        /*0f30*/ 	.word	0x000000ff
        /*0f34*/ 	.word	0x00000000
        /*0f38*/ 	.short	0x010a
        /*0f3a*/ 	.byte	0x06
	.zero		1


	//   ....[39]....
        /*0f3c*/ 	.word	0x00001f70
        /*0f40*/ 	.word	0x000000ff
        /*0f44*/ 	.word	0x00000000
        /*0f48*/ 	.short	0x010a
        /*0f4a*/ 	.byte	0x06
	.zero		1


	//   ....[40]....
        /*0f4c*/ 	.word	0x00003130
        /*0f50*/ 	.word	0x000000ff
        /*0f54*/ 	.word	0x00000000
        /*0f58*/ 	.short	0x010a
        /*0f5a*/ 	.byte	0x09
	.zero		1


	//   ....[41]....
        /*0f5c*/ 	.word	0x00003170
        /*0f60*/ 	.word	0x000000ff
        /*0f64*/ 	.word	0x00000000
        /*0f68*/ 	.short	0x010a
        /*0f6a*/ 	.byte	0x09
	.zero		1


	//   ....[42]....
        /*0f6c*/ 	.word	0x00004180
        /*0f70*/ 	.word	0x000000e5
        /*0f74*/ 	.word	0x00000000
        /*0f78*/ 	.short	0x0101
        /*0f7a*/ 	.byte	0x3f
	.zero		1


	//   ....[43]....
        /*0f7c*/ 	.word	0x00005370
        /*0f80*/ 	.word	0x00000018
        /*0f84*/ 	.word	0x00000000
        /*0f88*/ 	.short	0x0101
        /*0f8a*/ 	.byte	0x3f
	.zero		1


	//   ....[44]....
        /*0f8c*/ 	.word	0x0000f5a0
        /*0f90*/ 	.word	0x0000000d
        /*0f94*/ 	.word	0x00000090
        /*0f98*/ 	.short	0x010a
        /*0f9a*/ 	.byte	0x3f
	.zero		1


	//   ....[45]....
        /*0f9c*/ 	.word	0x0000f970
        /*0fa0*/ 	.word	0x00000005
        /*0fa4*/ 	.word	0x00000138
        /*0fa8*/ 	.short	0x0101
        /*0faa*/ 	.byte	0x3f
	.zero		1


	//   ....[46]....
        /*0fac*/ 	.word	0x000100f0
        /*0fb0*/ 	.word	0x00000007
        /*0fb4*/ 	.word	0x00000000
        /*0fb8*/ 	.short	0x010a
        /*0fba*/ 	.byte	0x3f
	.zero		1


	//   ....[47]....
        /*0fbc*/ 	.word	0x00010170
        /*0fc0*/ 	.word	0x00000008
        /*0fc4*/ 	.word	0x00000000
        /*0fc8*/ 	.short	0x010a
        /*0fca*/ 	.byte	0x3f
	.zero		1


	//   ....[48]....
        /*0fcc*/ 	.word	0x00010200
        /*0fd0*/ 	.word	0x00000009
        /*0fd4*/ 	.word	0x00000000
        /*0fd8*/ 	.short	0x010a
        /*0fda*/ 	.byte	0x3f
	.zero		1


	//   ....[49]....
        /*0fdc*/ 	.word	0x00010290
        /*0fe0*/ 	.word	0x00000008
        /*0fe4*/ 	.word	0x00000000
        /*0fe8*/ 	.short	0x010a
        /*0fea*/ 	.byte	0x3f
	.zero		1


	//   ....[50]....
        /*0fec*/ 	.word	0x00010320
        /*0ff0*/ 	.word	0x00000009
        /*0ff4*/ 	.word	0x00000000
        /*0ff8*/ 	.short	0x010a
        /*0ffa*/ 	.byte	0x3f
	.zero		1


	//   ....[51]....
        /*0ffc*/ 	.word	0x000103b0
        /*1000*/ 	.word	0x00000008
        /*1004*/ 	.word	0x00000000
        /*1008*/ 	.short	0x010a
        /*100a*/ 	.byte	0x3f
	.zero		1


	//   ....[52]....
        /*100c*/ 	.word	0x00010440
        /*1010*/ 	.word	0x00000009
        /*1014*/ 	.word	0x00000000
        /*1018*/ 	.short	0x010a
        /*101a*/ 	.byte	0x3f
	.zero		1


	//   ....[53]....
        /*101c*/ 	.word	0x000104d0
        /*1020*/ 	.word	0x00000008
        /*1024*/ 	.word	0x00000000
        /*1028*/ 	.short	0x010a
        /*102a*/ 	.byte	0x3f
	.zero		1


	//   ....[54]....
        /*102c*/ 	.word	0x00010560
        /*1030*/ 	.word	0x00000009
        /*1034*/ 	.word	0x00000000
        /*1038*/ 	.short	0x010a
        /*103a*/ 	.byte	0x3f
	.zero		1


	//   ....[55]....
        /*103c*/ 	.word	0x000105f0
        /*1040*/ 	.word	0x00000008
        /*1044*/ 	.word	0x00000000
        /*1048*/ 	.short	0x010a
        /*104a*/ 	.byte	0x3f
	.zero		1


	//   ....[56]....
        /*104c*/ 	.word	0x00010680
        /*1050*/ 	.word	0x00000009
        /*1054*/ 	.word	0x00000000
        /*1058*/ 	.short	0x010a
        /*105a*/ 	.byte	0x3f
	.zero		1


	//   ....[57]....
        /*105c*/ 	.word	0x00010710
        /*1060*/ 	.word	0x00000008
        /*1064*/ 	.word	0x00000000
        /*1068*/ 	.short	0x010a
        /*106a*/ 	.byte	0x3f
	.zero		1


	//   ....[58]....
        /*106c*/ 	.word	0x000107a0
        /*1070*/ 	.word	0x00000009
        /*1074*/ 	.word	0x00000000
        /*1078*/ 	.short	0x010a
        /*107a*/ 	.byte	0x3f
	.zero		1


	//   ....[59]....
        /*107c*/ 	.word	0x00010830
        /*1080*/ 	.word	0x00000008
        /*1084*/ 	.word	0x00000000
        /*1088*/ 	.short	0x010a
        /*108a*/ 	.byte	0x3f
	.zero		1


	//   ....[60]....
        /*108c*/ 	.word	0x000108c0
        /*1090*/ 	.word	0x00000009
        /*1094*/ 	.word	0x00000000
        /*1098*/ 	.short	0x010a
        /*109a*/ 	.byte	0x3f
	.zero		1


	//   ....[61]....
        /*109c*/ 	.word	0x00010950
        /*10a0*/ 	.word	0x00000008
        /*10a4*/ 	.word	0x00000000
        /*10a8*/ 	.short	0x010a
        /*10aa*/ 	.byte	0x3f
	.zero		1


	//   ....[62]....
        /*10ac*/ 	.word	0x000109e0
        /*10b0*/ 	.word	0x0000000b
        /*10b4*/ 	.word	0x00000000
        /*10b8*/ 	.short	0x010a
        /*10ba*/ 	.byte	0x3f
	.zero		1


	//   ....[63]....
        /*10bc*/ 	.word	0x00010a70
        /*10c0*/ 	.word	0x00000003
        /*10c4*/ 	.word	0x00000000
        /*10c8*/ 	.short	0x010a
        /*10ca*/ 	.byte	0x3f
	.zero		1


	//   ....[64]....
        /*10cc*/ 	.word	0x00010ae0
        /*10d0*/ 	.word	0x00000003
        /*10d4*/ 	.word	0x00000000
        /*10d8*/ 	.short	0x010a
        /*10da*/ 	.byte	0x3f
	.zero		1


	//   ....[65]....
        /*10dc*/ 	.word	0x00010b50
        /*10e0*/ 	.word	0x00000000
        /*10e4*/ 	.word	0x00000000
        /*10e8*/ 	.short	0x010a
        /*10ea*/ 	.byte	0x3f
	.zero		1


	//   ....[66]....
        /*10ec*/ 	.word	0x00010c30
        /*10f0*/ 	.word	0x0000000d
        /*10f4*/ 	.word	0x00000090
        /*10f8*/ 	.short	0x010a
        /*10fa*/ 	.byte	0x3f
	.zero		1


	//   ....[67]....
        /*10fc*/ 	.word	0x00010d00
        /*1100*/ 	.word	0x00000007
        /*1104*/ 	.word	0x00000000
        /*1108*/ 	.short	0x010a
        /*110a*/ 	.byte	0x3f
	.zero		1


	//   ....[68]....
        /*110c*/ 	.word	0x00010d50
        /*1110*/ 	.word	0x00000008
        /*1114*/ 	.word	0x00000000
        /*1118*/ 	.short	0x010a
        /*111a*/ 	.byte	0x3f
	.zero		1


	//   ....[69]....
        /*111c*/ 	.word	0x00010da0
        /*1120*/ 	.word	0x00000009
        /*1124*/ 	.word	0x00000000
        /*1128*/ 	.short	0x010a
        /*112a*/ 	.byte	0x3f
	.zero		1


	//   ....[70]....
        /*112c*/ 	.word	0x00010df0
        /*1130*/ 	.word	0x00000008
        /*1134*/ 	.word	0x00000000
        /*1138*/ 	.short	0x010a
        /*113a*/ 	.byte	0x3f
	.zero		1


	//   ....[71]....
        /*113c*/ 	.word	0x00010e40
        /*1140*/ 	.word	0x00000009
        /*1144*/ 	.word	0x00000000
        /*1148*/ 	.short	0x010a
        /*114a*/ 	.byte	0x3f
	.zero		1


	//   ....[72]....
        /*114c*/ 	.word	0x00010e90
        /*1150*/ 	.word	0x00000008
        /*1154*/ 	.word	0x00000000
        /*1158*/ 	.short	0x010a
        /*115a*/ 	.byte	0x3f
	.zero		1


	//   ....[73]....
        /*115c*/ 	.word	0x00010ee0
        /*1160*/ 	.word	0x00000009
        /*1164*/ 	.word	0x00000000
        /*1168*/ 	.short	0x010a
        /*116a*/ 	.byte	0x3f
	.zero		1


	//   ....[74]....
        /*116c*/ 	.word	0x00010f30
        /*1170*/ 	.word	0x00000008
        /*1174*/ 	.word	0x00000000
        /*1178*/ 	.short	0x010a
        /*117a*/ 	.byte	0x3f
	.zero		1


	//   ....[75]....
        /*117c*/ 	.word	0x00010f80
        /*1180*/ 	.word	0x00000009
        /*1184*/ 	.word	0x00000000
        /*1188*/ 	.short	0x010a
        /*118a*/ 	.byte	0x3f
	.zero		1


	//   ....[76]....
        /*118c*/ 	.word	0x00010fd0
        /*1190*/ 	.word	0x00000008
        /*1194*/ 	.word	0x00000000
        /*1198*/ 	.short	0x010a
        /*119a*/ 	.byte	0x3f
	.zero		1


	//   ....[77]....
        /*119c*/ 	.word	0x00011020
        /*11a0*/ 	.word	0x00000009
        /*11a4*/ 	.word	0x00000000
        /*11a8*/ 	.short	0x010a
        /*11aa*/ 	.byte	0x3f
	.zero		1


	//   ....[78]....
        /*11ac*/ 	.word	0x00011070
        /*11b0*/ 	.word	0x00000008
        /*11b4*/ 	.word	0x00000000
        /*11b8*/ 	.short	0x010a
        /*11ba*/ 	.byte	0x3f
	.zero		1


	//   ....[79]....
        /*11bc*/ 	.word	0x000110c0
        /*11c0*/ 	.word	0x00000009
        /*11c4*/ 	.word	0x00000000
        /*11c8*/ 	.short	0x010a
        /*11ca*/ 	.byte	0x3f
	.zero		1


	//   ....[80]....
        /*11cc*/ 	.word	0x00011110
        /*11d0*/ 	.word	0x00000008
        /*11d4*/ 	.word	0x00000000
        /*11d8*/ 	.short	0x010a
        /*11da*/ 	.byte	0x3f
	.zero		1


	//   ....[81]....
        /*11dc*/ 	.word	0x00011160
        /*11e0*/ 	.word	0x00000009
        /*11e4*/ 	.word	0x00000000
        /*11e8*/ 	.short	0x010a
        /*11ea*/ 	.byte	0x3f
	.zero		1


	//   ....[82]....
        /*11ec*/ 	.word	0x000111b0
        /*11f0*/ 	.word	0x00000008
        /*11f4*/ 	.word	0x00000000
        /*11f8*/ 	.short	0x010a
        /*11fa*/ 	.byte	0x3f
	.zero		1


	//   ....[83]....
        /*11fc*/ 	.word	0x00011200
        /*1200*/ 	.word	0x0000000b
        /*1204*/ 	.word	0x00000000
        /*1208*/ 	.short	0x010a
        /*120a*/ 	.byte	0x3f
	.zero		1


	//----- nvinfo : EIATTR_NUM_MBARRIERS
	.align		4
.L_30:
        /*120c*/ 	.byte	0x03, 0x38
        /*120e*/ 	.short	0x0026


	//----- nvinfo : EIATTR_EXIT_INSTR_OFFSETS
	.align		4
        /*1210*/ 	.byte	0x04, 0x1c
        /*1212*/ 	.short	(.L_32 - .L_31)


	//   ....[0]....
.L_31:
        /*1214*/ 	.word	0x00000b30


	//   ....[1]....
        /*1218*/ 	.word	0x000013c0


	//   ....[2]....
        /*121c*/ 	.word	0x0000ec90


	//   ....[3]....
        /*1220*/ 	.word	0x0000f220


	//   ....[4]....
        /*1224*/ 	.word	0x00010ac0


	//----- nvinfo : EIATTR_MAX_THREADS
	.align		4
.L_32:
        /*1228*/ 	.byte	0x04, 0x05
        /*122a*/ 	.short	(.L_34 - .L_33)
.L_33:
        /*122c*/ 	.word	0x00000180
        /*1230*/ 	.word	0x00000001
        /*1234*/ 	.word	0x00000001


	//----- nvinfo : EIATTR_CRS_STACK_SIZE
	.align		4
.L_34:
        /*1238*/ 	.byte	0x04, 0x1e
        /*123a*/ 	.short	(.L_36 - .L_35)
.L_35:
        /*123c*/ 	.word	0x00000000


	//----- nvinfo : EIATTR_CBANK_PARAM_SIZE
	.align		4
.L_36:
        /*1240*/ 	.byte	0x03, 0x19
        /*1242*/ 	.short	0x0470


	//----- nvinfo : EIATTR_PARAM_CBANK
	.align		4
        /*1244*/ 	.byte	0x04, 0x0a
        /*1246*/ 	.short	(.L_38 - .L_37)
	.align		4
.L_37:
        /*1248*/ 	.word	index@(.nv.constant0._ZN7cutlass13device_kernelINS_4gemm6kernel13GemmUniversalIN4cute5tupleIJiiiiEEENS1_10collective13CollectiveMmaINS1_37MainloopSm90TmaGmmaWarpSpecializedFP8ILi18ENS5_IJNS4_1CILi1EEENSA_ILi2EEESB_EEENS1_35KernelTmaWarpSpecializedCooperativeEEENS5_IJNSA_ILi128EEENSA_ILi256EEENSA_ILi32EEEEEENS_12float_e4m3_tENS5_IJlSB_lEEESK_SL_NS4_8TiledMMAINS4_8MMA_AtomIJNS4_4SM904GMMA31MMA_64x256x32_F32E4M3E4M3_SS_TNILNSP_7ScaleInE1ELSR_1EEEEEENS4_6LayoutINS5_IJSC_SB_SB_EEENS5_IJSB_NSA_ILi0EEESW_EEEEENS5_IJNS4_10UnderscoreESZ_SZ_EEEEENS4_23SM90_TMA_LOAD_MULTICASTENS4_14ComposedLayoutINS4_7SwizzleILi1ELi4ELi3EEENS4_18smem_ptr_flag_bitsILi8EEENSU_INS5_IJNSA_ILi8EEESI_EEENS5_IJSI_SB_EEEEEEEvNS4_8identityENS4_13SM90_TMA_LOADES1C_vS1D_EENS_8epilogue10collective6detail29Sm90TmaWarpSpecializedAdapterINS1H_15DefaultEpilogueISK_SL_SL_NS1G_6thread17LinearCombinationISK_Li1EffLNS1L_9ScaleType4KindE0ELNS_15FloatRoundStyleE2ESK_EENS1_15EpilogueDefaultEEEEEvvEEEEvNT_6ParamsE)
        /*124c*/ 	.short	0x0210
        /*124e*/ 	.short	0x0470


	//----- nvinfo : EIATTR_SW_WAR
	.align		4
.L_38:
        /*1250*/ 	.byte	0x04, 0x36
        /*1252*/ 	.short	(.L_40 - .L_39)
.L_39:
        /*1254*/ 	.word	0x00000008
.L_40:


//--------------------- .nv.callgraph             --------------------------
	.section	.nv.callgraph,"",@"SHT_CUDA_CALLGRAPH"
	.align	4
	.sectionentsize	8
	.align		4
        /*0000*/ 	.word	0x00000000
	.align		4
        /*0004*/ 	.word	0xffffffff
	.align		4
        /*0008*/ 	.word	0x00000000
	.align		4
        /*000c*/ 	.word	0xfffffffe
	.align		4
        /*0010*/ 	.word	0x00000000
	.align		4
        /*0014*/ 	.word	0xfffffffd
	.align		4
        /*0018*/ 	.word	0x00000000
	.align		4
        /*001c*/ 	.word	0xfffffffc


//--------------------- .nv.constant4             --------------------------
	.section	.nv.constant4,"a",@progbits
	.align	8
	.align		8
.nv.constant4:
        /*0000*/ 	.dword	_ZN40_INTERNAL_7579d344_4_k_cu_c0b19efb_171394cuda3std3__45__cpo5beginE
	.align		8
        /*0008*/ 	.dword	_ZN40_INTERNAL_7579d344_4_k_cu_c0b19efb_171394cuda3std3__45__cpo3endE
	.align		8
        /*0010*/ 	.dword	_ZN40_INTERNAL_7579d344_4_k_cu_c0b19efb_171394cuda3std3__45__cpo6cbeginE
	.align		8
        /*0018*/ 	.dword	_ZN40_INTERNAL_7579d344_4_k_cu_c0b19efb_171394cuda3std3__45__cpo4cendE
	.align		8
        /*0020*/ 	.dword	_ZN40_INTERNAL_7579d344_4_k_cu_c0b19efb_171394cuda3std3__442_GLOBAL__N__7579d344_4_k_cu_c0b19efb_171396ignoreE
	.align		8
        /*0028*/ 	.dword	_ZN40_INTERNAL_7579d344_4_k_cu_c0b19efb_171394cuda3std3__419piecewise_constructE
	.align		8
        /*0030*/ 	.dword	_ZN40_INTERNAL_7579d344_4_k_cu_c0b19efb_171394cuda3std3__48in_placeE
	.align		8
        /*0038*/ 	.dword	_ZN40_INTERNAL_7579d344_4_k_cu_c0b19efb_171394cuda3std6ranges3__45__cpo4swapE
	.align		8
        /*0040*/ 	.dword	_ZN40_INTERNAL_7579d344_4_k_cu_c0b19efb_171394cuda3std6ranges3__45__cpo9iter_moveE
	.align		8
        /*0048*/ 	.dword	_ZN40_INTERNAL_7579d344_4_k_cu_c0b19efb_171394cute7productE
	.align		8
        /*0050*/ 	.dword	_ZN40_INTERNAL_7579d344_4_k_cu_c0b19efb_171394cute1_E


//--------------------- .text._ZN7cutlass13device_kernelINS_4gemm6kernel13GemmUniversalIN4cute5tupleIJiiiiEEENS1_10collective13CollectiveMmaINS1_37MainloopSm90TmaGmmaWarpSpecializedFP8ILi18ENS5_IJNS4_1CILi1EEENSA_ILi2EEESB_EEENS1_35KernelTmaWarpSpecializedCooperativeEEENS5_IJNSA_ILi128EEENSA_ILi256EEENSA_ILi32EEEEEENS_12float_e4m3_tENS5_IJlSB_lEEESK_SL_NS4_8TiledMMAINS4_8MMA_AtomIJNS4_4SM904GMMA31MMA_64x256x32_F32E4M3E4M3_SS_TNILNSP_7ScaleInE1ELSR_1EEEEEENS4_6LayoutINS5_IJSC_SB_SB_EEENS5_IJSB_NSA_ILi0EEESW_EEEEENS5_IJNS4_10UnderscoreESZ_SZ_EEEEENS4_23SM90_TMA_LOAD_MULTICASTENS4_14ComposedLayoutINS4_7SwizzleILi1ELi4ELi3EEENS4_18smem_ptr_flag_bitsILi8EEENSU_INS5_IJNSA_ILi8EEESI_EEENS5_IJSI_SB_EEEEEEEvNS4_8identityENS4_13SM90_TMA_LOADES1C_vS1D_EENS_8epilogue10collective6detail29Sm90TmaWarpSpecializedAdapterINS1H_15DefaultEpilogueISK_SL_SL_NS1G_6thread17LinearCombinationISK_Li1EffLNS1L_9ScaleType4KindE0ELNS_15FloatRoundStyleE2ESK_EENS1_15EpilogueDefaultEEEEEvvEEEEvNT_6ParamsE --------------------------
	.section	.text._ZN7cutlass13device_kernelINS_4gemm6kernel13GemmUniversalIN4cute5tupleIJiiiiEEENS1_10collective13CollectiveMmaINS1_37MainloopSm90TmaGmmaWarpSpecializedFP8ILi18ENS5_IJNS4_1CILi1EEENSA_ILi2EEESB_EEENS1_35KernelTmaWarpSpecializedCooperativeEEENS5_IJNSA_ILi128EEENSA_ILi256EEENSA_ILi32EEEEEENS_12float_e4m3_tENS5_IJlSB_lEEESK_SL_NS4_8TiledMMAINS4_8MMA_AtomIJNS4_4SM904GMMA31MMA_64x256x32_F32E4M3E4M3_SS_TNILNSP_7ScaleInE1ELSR_1EEEEEENS4_6LayoutINS5_IJSC_SB_SB_EEENS5_IJSB_NSA_ILi0EEESW_EEEEENS5_IJNS4_10UnderscoreESZ_SZ_EEEEENS4_23SM90_TMA_LOAD_MULTICASTENS4_14ComposedLayoutINS4_7SwizzleILi1ELi4ELi3EEENS4_18smem_ptr_flag_bitsILi8EEENSU_INS5_IJNSA_ILi8EEESI_EEENS5_IJSI_SB_EEEEEEEvNS4_8identityENS4_13SM90_TMA_LOADES1C_vS1D_EENS_8epilogue10collective6detail29Sm90TmaWarpSpecializedAdapterINS1H_15DefaultEpilogueISK_SL_SL_NS1G_6thread17LinearCombinationISK_Li1EffLNS1L_9ScaleType4KindE0ELNS_15FloatRoundStyleE2ESK_EENS1_15EpilogueDefaultEEEEEvvEEEEvNT_6ParamsE,"ax",@progbits
	.align	128
.text._ZN7cutlass13device_kernelINS_4gemm6kernel13GemmUniversalIN4cute5tupleIJiiiiEEENS1_10collective13CollectiveMmaINS1_37MainloopSm90TmaGmmaWarpSpecializedFP8ILi18ENS5_IJNS4_1CILi1EEENSA_ILi2EEESB_EEENS1_35KernelTmaWarpSpecializedCooperativeEEENS5_IJNSA_ILi128EEENSA_ILi256EEENSA_ILi32EEEEEENS_12float_e4m3_tENS5_IJlSB_lEEESK_SL_NS4_8TiledMMAINS4_8MMA_AtomIJNS4_4SM904GMMA31MMA_64x256x32_F32E4M3E4M3_SS_TNILNSP_7ScaleInE1ELSR_1EEEEEENS4_6LayoutINS5_IJSC_SB_SB_EEENS5_IJSB_NSA_ILi0EEESW_EEEEENS5_IJNS4_10UnderscoreESZ_SZ_EEEEENS4_23SM90_TMA_LOAD_MULTICASTENS4_14ComposedLayoutINS4_7SwizzleILi1ELi4ELi3EEENS4_18smem_ptr_flag_bitsILi8EEENSU_INS5_IJNSA_ILi8EEESI_EEENS5_IJSI_SB_EEEEEEEvNS4_8identityENS4_13SM90_TMA_LOADES1C_vS1D_EENS_8epilogue10collective6detail29Sm90TmaWarpSpecializedAdapterINS1H_15DefaultEpilogueISK_SL_SL_NS1G_6thread17LinearCombinationISK_Li1EffLNS1L_9ScaleType4KindE0ELNS_15FloatRoundStyleE2ESK_EENS1_15EpilogueDefaultEEEEEvvEEEEvNT_6ParamsE:
        .type           _ZN7cutlass13device_kernelINS_4gemm6kernel13GemmUniversalIN4cute5tupleIJiiiiEEENS1_10collective13CollectiveMmaINS1_37MainloopSm90TmaGmmaWarpSpecializedFP8ILi18ENS5_IJNS4_1CILi1EEENSA_ILi2EEESB_EEENS1_35KernelTmaWarpSpecializedCooperativeEEENS5_IJNSA_ILi128EEENSA_ILi256EEENSA_ILi32EEEEEENS_12float_e4m3_tENS5_IJlSB_lEEESK_SL_NS4_8TiledMMAINS4_8MMA_AtomIJNS4_4SM904GMMA31MMA_64x256x32_F32E4M3E4M3_SS_TNILNSP_7ScaleInE1ELSR_1EEEEEENS4_6LayoutINS5_IJSC_SB_SB_EEENS5_IJSB_NSA_ILi0EEESW_EEEEENS5_IJNS4_10UnderscoreESZ_SZ_EEEEENS4_23SM90_TMA_LOAD_MULTICASTENS4_14ComposedLayoutINS4_7SwizzleILi1ELi4ELi3EEENS4_18smem_ptr_flag_bitsILi8EEENSU_INS5_IJNSA_ILi8EEESI_EEENS5_IJSI_SB_EEEEEEEvNS4_8identityENS4_13SM90_TMA_LOADES1C_vS1D_EENS_8epilogue10collective6detail29Sm90TmaWarpSpecializedAdapterINS1H_15DefaultEpilogueISK_SL_SL_NS1G_6thread17LinearCombinationISK_Li1EffLNS1L_9ScaleType4KindE0ELNS_15FloatRoundStyleE2ESK_EENS1_15EpilogueDefaultEEEEEvvEEEEvNT_6ParamsE,@function
        .size           _ZN7cutlass13device_kernelINS_4gemm6kernel13GemmUniversalIN4cute5tupleIJiiiiEEENS1_10collective13CollectiveMmaINS1_37MainloopSm90TmaGmmaWarpSpecializedFP8ILi18ENS5_IJNS4_1CILi1EEENSA_ILi2EEESB_EEENS1_35KernelTmaWarpSpecializedCooperativeEEENS5_IJNSA_ILi128EEENSA_ILi256EEENSA_ILi32EEEEEENS_12float_e4m3_tENS5_IJlSB_lEEESK_SL_NS4_8TiledMMAINS4_8MMA_AtomIJNS4_4SM904GMMA31MMA_64x256x32_F32E4M3E4M3_SS_TNILNSP_7ScaleInE1ELSR_1EEEEEENS4_6LayoutINS5_IJSC_SB_SB_EEENS5_IJSB_NSA_ILi0EEESW_EEEEENS5_IJNS4_10UnderscoreESZ_SZ_EEEEENS4_23SM90_TMA_LOAD_MULTICASTENS4_14ComposedLayoutINS4_7SwizzleILi1ELi4ELi3EEENS4_18smem_ptr_flag_bitsILi8EEENSU_INS5_IJNSA_ILi8EEESI_EEENS5_IJSI_SB_EEEEEEEvNS4_8identityENS4_13SM90_TMA_LOADES1C_vS1D_EENS_8epilogue10collective6detail29Sm90TmaWarpSpecializedAdapterINS1H_15DefaultEpilogueISK_SL_SL_NS1G_6thread17LinearCombinationISK_Li1EffLNS1L_9ScaleType4KindE0ELNS_15FloatRoundStyleE2ESK_EENS1_15EpilogueDefaultEEEEEvvEEEEvNT_6ParamsE,(.L_x_363 - _ZN7cutlass13device_kernelINS_4gemm6kernel13GemmUniversalIN4cute5tupleIJiiiiEEENS1_10collective13CollectiveMmaINS1_37MainloopSm90TmaGmmaWarpSpecializedFP8ILi18ENS5_IJNS4_1CILi1EEENSA_ILi2EEESB_EEENS1_35KernelTmaWarpSpecializedCooperativeEEENS5_IJNSA_ILi128EEENSA_ILi256EEENSA_ILi32EEEEEENS_12float_e4m3_tENS5_IJlSB_lEEESK_SL_NS4_8TiledMMAINS4_8MMA_AtomIJNS4_4SM904GMMA31MMA_64x256x32_F32E4M3E4M3_SS_TNILNSP_7ScaleInE1ELSR_1EEEEEENS4_6LayoutINS5_IJSC_SB_SB_EEENS5_IJSB_NSA_ILi0EEESW_EEEEENS5_IJNS4_10UnderscoreESZ_SZ_EEEEENS4_23SM90_TMA_LOAD_MULTICASTENS4_14ComposedLayoutINS4_7SwizzleILi1ELi4ELi3EEENS4_18smem_ptr_flag_bitsILi8EEENSU_INS5_IJNSA_ILi8EEESI_EEENS5_IJSI_SB_EEEEEEEvNS4_8identityENS4_13SM90_TMA_LOADES1C_vS1D_EENS_8epilogue10collective6detail29Sm90TmaWarpSpecializedAdapterINS1H_15DefaultEpilogueISK_SL_SL_NS1G_6thread17LinearCombinationISK_Li1EffLNS1L_9ScaleType4KindE0ELNS_15FloatRoundStyleE2ESK_EENS1_15EpilogueDefaultEEEEEvvEEEEvNT_6ParamsE)
        .other          _ZN7cutlass13device_kernelINS_4gemm6kernel13GemmUniversalIN4cute5tupleIJiiiiEEENS1_10collective13CollectiveMmaINS1_37MainloopSm90TmaGmmaWarpSpecializedFP8ILi18ENS5_IJNS4_1CILi1EEENSA_ILi2EEESB_EEENS1_35KernelTmaWarpSpecializedCooperativeEEENS5_IJNSA_ILi128EEENSA_ILi256EEENSA_ILi32EEEEEENS_12float_e4m3_tENS5_IJlSB_lEEESK_SL_NS4_8TiledMMAINS4_8MMA_AtomIJNS4_4SM904GMMA31MMA_64x256x32_F32E4M3E4M3_SS_TNILNSP_7ScaleInE1ELSR_1EEEEEENS4_6LayoutINS5_IJSC_SB_SB_EEENS5_IJSB_NSA_ILi0EEESW_EEEEENS5_IJNS4_10UnderscoreESZ_SZ_EEEEENS4_23SM90_TMA_LOAD_MULTICASTENS4_14ComposedLayoutINS4_7SwizzleILi1ELi4ELi3EEENS4_18smem_ptr_flag_bitsILi8EEENSU_INS5_IJNSA_ILi8EEESI_EEENS5_IJSI_SB_EEEEEEEvNS4_8identityENS4_13SM90_TMA_LOADES1C_vS1D_EENS_8epilogue10collective6detail29Sm90TmaWarpSpecializedAdapterINS1H_15DefaultEpilogueISK_SL_SL_NS1G_6thread17LinearCombinationISK_Li1EffLNS1L_9ScaleType4KindE0ELNS_15FloatRoundStyleE2ESK_EENS1_15EpilogueDefaultEEEEEvvEEEEvNT_6ParamsE,@"STO_CUDA_ENTRY STV_DEFAULT"
_ZN7cutlass13device_kernelINS_4gemm6kernel13GemmUniversalIN4cute5tupleIJiiiiEEENS1_10collective13CollectiveMmaINS1_37MainloopSm90TmaGmmaWarpSpecializedFP8ILi18ENS5_IJNS4_1CILi1EEENSA_ILi2EEESB_EEENS1_35KernelTmaWarpSpecializedCooperativeEEENS5_IJNSA_ILi128EEENSA_ILi256EEENSA_ILi32EEEEEENS_12float_e4m3_tENS5_IJlSB_lEEESK_SL_NS4_8TiledMMAINS4_8MMA_AtomIJNS4_4SM904GMMA31MMA_64x256x32_F32E4M3E4M3_SS_TNILNSP_7ScaleInE1ELSR_1EEEEEENS4_6LayoutINS5_IJSC_SB_SB_EEENS5_IJSB_NSA_ILi0EEESW_EEEEENS5_IJNS4_10UnderscoreESZ_SZ_EEEEENS4_23SM90_TMA_LOAD_MULTICASTENS4_14ComposedLayoutINS4_7SwizzleILi1ELi4ELi3EEENS4_18smem_ptr_flag_bitsILi8EEENSU_INS5_IJNSA_ILi8EEESI_EEENS5_IJSI_SB_EEEEEEEvNS4_8identityENS4_13SM90_TMA_LOADES1C_vS1D_EENS_8epilogue10collective6detail29Sm90TmaWarpSpecializedAdapterINS1H_15DefaultEpilogueISK_SL_SL_NS1G_6thread17LinearCombinationISK_Li1EffLNS1L_9ScaleType4KindE0ELNS_15FloatRoundStyleE2ESK_EENS1_15EpilogueDefaultEEEEEvvEEEEvNT_6ParamsE:
[----:B------:R-:W0:Y:S02]  /*0000*/  LDC R1, c[0x0][0x28] ;  /* 0x00000a00ff017b82 */ /* 0x000e240000000800 */
[----:B0-----:R-:W-:Y:S01]  /*0010*/  VIADD R1, R1, 0xffffff00 ;  /* 0xffffff0001017836 */ /* 0x001fe20000000000 */
[----:B------:R-:W0:Y:S01]  /*0020*/  S2R R5, SR_TID.X ;  /* 0x0000000000057919 */ /* 0x000e220000002100 */
[----:B------:R-:W-:Y:S01]  /*0030*/  ELECT P0, URZ, PT ;  /* 0x00000000003f782f */ /* 0x000fe20003800000 */
[----:B------:R-:W-:Y:S01]  /*0040*/  BSSY B0, `(.L_x_0) ;  /* 0x0000015000007945 */ /* 0x000fe20003800000 */
[--C-:B0-----:R-:W-:Y:S02]  /*0050*/  SHF.R.U32.HI R0, RZ, 0x5, R5.reuse ;  /* 0x00000005ff007819 */ /* 0x101fe40000011605 */
[----:B------:R-:W-:-:S03]  /*0060*/  SHF.R.U32.HI R2, RZ, 0x7, R5 ;  /* 0x00000007ff027819 */ /* 0x000fc60000011605 */
[----:B------:R-:W0:Y:S04]  /*0070*/  SHFL.IDX PT, R3, R0, RZ, 0x1f ;  /* 0x00001fff00037589 */ /* 0x000e2800000e0000 */
[----:B------:R-:W1:Y:S01]  /*0080*/  SHFL.IDX PT, R2, R2, RZ, 0x1f ;  /* 0x00001fff02027589 */ /* 0x000e6200000e0000 */
[----:B0-----:R-:W-:Y:S02]  /*0090*/  R2UR UR4, R3 ;  /* 0x00000000030472ca */ /* 0x001fe400000e0000 */
[----:B-1----:R-:W-:-:S11]  /*00a0*/  R2UR UR6, R2 ;  /* 0x00000000020672ca */ /* 0x002fd600000e0000 */
[----:B------:R-:W-:Y:S02]  /*00b0*/  USHF.R.S32.HI UR5, URZ, 0x1f, UR4 ;  /* 0x0000001f3f057899 */ /* 0x000fe40008011404 */
[----:B------:R-:W-:Y:S02]  /*00c0*/  ISETP.NE.OR P0, PT, RZ, UR4, !P0 ;  /* 0x00000004ff007c0c */ /* 0x000fe4000c705670 */
[----:B------:R-:W-:-:S04]  /*00d0*/  ULEA.HI UR5, UR5, UR4, URZ, 0x2 ;  /* 0x0000000405057291 */ /* 0x000fc8000f8f103f */
[----:B------:R-:W-:-:S04]  /*00e0*/  ULOP3.LUT UR5, UR5, 0xfffffffc, URZ, 0xc0, !UPT ;  /* 0xfffffffc05057892 */ /* 0x000fc8000f8ec03f */
[----:B------:R-:W-:-:S03]  /*00f0*/  UIADD3 UR8, UR4, -UR5, URZ ;  /* 0x8000000504087290 */ /* 0x000fc6000fffe03f */
[----:B------:R-:W-:Y:S09]  /*0100*/  @P0 BRA `(.L_x_1) ;  /* 0x0000000000200947 */ /* 0x000ff20003800000 */
[----:B------:R-:W-:Y:S02]  /*0110*/  ULDC.64 UR4, c[0x0][0x198] ;  /* 0x0000660000047ab9 */ /* 0x000fe40000000a00 */
[----:B------:R-:W-:Y:S02]  /*0120*/  UIADD3 UR10, UP0, UR4, 0xf0, URZ ;  /* 0x000000f0040a7890 */ /* 0x000fe4000ff1e03f */
[----:B------:R-:W-:Y:S02]  /*0130*/  UIADD3 UR4, UP1, UR4, 0x1f0, URZ ;  /* 0x000001f004047890 */ /* 0x000fe4000ff3e03f */
[----:B------:R-:W-:Y:S02]  /*0140*/  UIADD3.X UR11, URZ, UR5, URZ, UP0, !UPT ;  /* 0x000000053f0b7290 */ /* 0x000fe400087fe43f */
[----:B------:R-:W-:-:S07]  /*0150*/  UIADD3.X UR5, URZ, UR5, URZ, UP1, !UPT ;  /* 0x000000053f057290 */ /* 0x000fce0008ffe43f */
[----:B------:R0:W-:Y:S02]  /*0160*/  UTMACCTL.PF [UR10] ;  /* 0x000000000a0079b9 */ /* 0x0001e40008040000 */
[----:B------:R0:W-:Y:S02]  /*0170*/  UTMACCTL.PF [UR4] ;  /* 0x00000000040079b9 */ /* 0x0001e40008040000 */
[----:B0-----:R-:W-:Y:S01]  /*0180*/  NOP ;  /* 0x0000000000007918 */ /* 0x001fe20000000000 */
.L_x_1:
[----:B------:R-:W-:Y:S05]  /*0190*/  BSYNC B0 ;  /* 0x0000000000007941 */ /* 0x000fea0003800000 */
.L_x_0:
[----:B------:R-:W0:Y:S01]  /*01a0*/  SHFL.IDX PT, R3, R0, RZ, 0x1f ;  /* 0x00001fff00037589 */ /* 0x000e2200000e0000 */
[----:B------:R-:W-:Y:S01]  /*01b0*/  UISETP.NE.AND UP0, UPT, UR8, 0x3, UPT ;  /* 0x000000030800788c */ /* 0x000fe2000bf05270 */
[----:B------:R-:W-:Y:S01]  /*01c0*/  ISETP.NE.AND P2, PT, RZ, UR6, PT ;  /* 0x00000006ff007c0c */ /* 0x000fe2000bf45270 */
[----:B------:R-:W-:Y:S02]  /*01d0*/  UIADD3 UR10, UR6, -0x1, URZ ;  /* 0xffffffff060a7890 */ /* 0x000fe4000fffe03f */
[----:B------:R-:W-:Y:S02]  /*01e0*/  UISETP.EQ.OR UP0, UPT, UR8, URZ, !UP0 ;  /* 0x0000003f0800728c */ /* 0x000fe4000c702670 */
[----:B------:R-:W-:Y:S02]  /*01f0*/  UISETP.GE.U32.AND UP1, UPT, UR10, 0x2, UPT ;  /* 0x000000020a00788c */ /* 0x000fe4000bf26070 */
[----:B------:R-:W-:-:S04]  /*0200*/  UISETP.EQ.AND UP0, UPT, UR6, URZ, UP0 ;  /* 0x0000003f0600728c */ /* 0x000fc80008702270 */
[----:B------:R-:W-:-:S04]  /*0210*/  USEL UR13, URZ, 0x1, !UP0 ;  /* 0x000000013f0d7887 */ /* 0x000fc8000c000000 */
[----:B------:R-:W-:Y:S01]  /*0220*/  USEL UR13, UR13, 0x2, UP1 ;  /* 0x000000020d0d7887 */ /* 0x000fe20008800000 */
[----:B0-----:R-:W-:-:S13]  /*0230*/  ISETP.NE.AND P0, PT, R3, RZ, PT ;  /* 0x000000ff0300720c */ /* 0x001fda0003f05270 */
[----:B------:R-:W-:Y:S05]  /*0240*/  @P0 BRA `(.L_x_2) ;  /* 0x0000000000d40947 */ /* 0x000fea0003800000 */
[----:B------:R-:W-:Y:S01]  /*0250*/  ELECT P0, URZ, PT ;  /* 0x00000000003f782f */ /* 0x000fe20003800000 */
[----:B------:R-:W-:-:S12]  /*0260*/  BSSY B0, `(.L_x_2) ;  /* 0x0000033000007945 */ /* 0x000fd80003800000 */
[----:B------:R-:W-:Y:S05]  /*0270*/  @!P0 BRA `(.L_x_3) ;  /* 0x0000000000c48947 */ /* 0x000fea0003800000 */
[----:B------:R-:W0:Y:S01]  /*0280*/  S2UR UR9, SR_CgaCtaId ;  /* 0x00000000000979c3 */ /* 0x000e220000008800 */
[----:B------:R-:W-:Y:S01]  /*0290*/  UMOV UR4, 0x400 ;  /* 0x0000040000047882 */ /* 0x000fe20000000000 */
[----:B------:R-:W-:Y:S01]  /*02a0*/  UMOV UR5, 0x1 ;  /* 0x0000000100057882 */ /* 0x000fe20000000000 */
[----:B------:R-:W-:Y:S02]  /*02b0*/  UMOV UR6, 0x4 ;  /* 0x0000000400067882 */ /* 0x000fe40000000000 */
[----:B------:R-:W-:-:S04]  /*02c0*/  UIADD3 UR6, -UR6, 0x100000, URZ ;  /* 0x0010000006067890 */ /* 0x000fc8000fffe13f */
[----:B------:R-:W-:Y:S02]  /*02d0*/  USHF.L.U32 UR7, UR6, 0xb, URZ ;  /* 0x0000000b06077899 */ /* 0x000fe4000800063f */
[----:B------:R-:W-:Y:S02]  /*02e0*/  USHF.L.U32 UR6, UR6, 0x1, URZ ;  /* 0x0000000106067899 */ /* 0x000fe4000800063f */
[----:B0-----:R-:W-:Y:S02]  /*02f0*/  ULEA UR9, UR9, UR4, 0x18 ;  /* 0x0000000409097291 */ /* 0x001fe4000f8ec03f */
[----:B------:R-:W-:-:S04]  /*0300*/  UIADD3 UR4, -UR5, 0x100000, URZ ;  /* 0x0010000005047890 */ /* 0x000fc8000fffe13f */
[----:B------:R-:W-:Y:S02]  /*0310*/  USHF.L.U32 UR5, UR4, 0xb, URZ ;  /* 0x0000000b04057899 */ /* 0x000fe4000800063f */
[----:B------:R-:W-:Y:S01]  /*0320*/  USHF.L.U32 UR4, UR4, 0x1, URZ ;  /* 0x0000000104047899 */ /* 0x000fe2000800063f */
[----:B------:R-:W0:Y:S11]  /*0330*/  FENCE.VIEW.ASYNC.S ;  /* 0x00000000000073c6 */ /* 0x000e360000000000 */
[----:B0-----:R0:W1:Y:S01]  /*0340*/  SYNCS.EXCH.64 URZ, [UR9], UR4 ;  /* 0x00000004093f75b2 */ /* 0x0010620008000100 */
[----:B------:R0:W2:Y:S01]  /*0350*/  SYNCS.EXCH.64 URZ, [UR9+0x90], UR6 ;  /* 0x00009006093f75b2 */ /* 0x0000a20008000100 */
[----:B------:R0:W3:Y:S01]  /*0360*/  SYNCS.EXCH.64 URZ, [UR9+0x8], UR4 ;  /* 0x00000804093f75b2 */ /* 0x0000e20008000100 */
[----:B------:R0:W4:Y:S01]  /*0370*/  SYNCS.EXCH.64 URZ, [UR9+0x98], UR6 ;  /* 0x00009806093f75b2 */ /* 0x0001220008000100 */
[----:B------:R0:W0:Y:S01]  /*0380*/  SYNCS.EXCH.64 URZ, [UR9+0x10], UR4 ;  /* 0x00001004093f75b2 */ /* 0x0000220008000100 */
        /* <DEDUP_REMOVED lines=31> */
[----:B-1234-:R-:W-:Y:S01]  /*0580*/  NOP ;  /* 0x0000000000007918 */ /* 0x01efe20000000000 */
.L_x_3:
[----:B0-----:R-:W-:Y:S05]  /*0590*/  BSYNC B0 ;  /* 0x0000000000007941 */ /* 0x001fea0003800000 */
.L_x_2:
[----:B------:R-:W-:Y:S01]  /*05a0*/  SHF.R.S32.HI R4, RZ, 0x1f, R5 ;  /* 0x0000001fff047819 */ /* 0x000fe20000011405 */
[----:B------:R-:W0:Y:S01]  /*05b0*/  SHFL.IDX PT, R0, R0, RZ, 0x1f ;  /* 0x00001fff00007589 */ /* 0x000e2200000e0000 */
[----:B------:R-:W-:Y:S01]  /*05c0*/  ELECT P0, URZ, PT ;  /* 0x00000000003f782f */ /* 0x000fe20003800000 */
[----:B------:R-:W1:Y:S01]  /*05d0*/  S2UR UR9, SR_CTAID.X ;  /* 0x00000000000979c3 */ /* 0x000e620000002500 */
[----:B------:R-:W-:Y:S01]  /*05e0*/  LEA.HI R4, R4, R5, RZ, 0x7 ;  /* 0x0000000504047211 */ /* 0x000fe200078f38ff */
[----:B------:R-:W2:Y:S01]  /*05f0*/  S2R R2, SR_CTAID.Y ;  /* 0x0000000000027919 */ /* 0x000ea20000002600 */
[----:B------:R-:W-:Y:S01]  /*0600*/  SHF.R.S32.HI R6, RZ, 0x1f, R3 ;  /* 0x0000001fff067819 */ /* 0x000fe20000011403 */
[----:B------:R-:W-:Y:S01]  /*0610*/  ULDC UR4, c[0x0][0x154] ;  /* 0x0000550000047ab9 */ /* 0x000fe20000000800 */
[----:B------:R-:W-:Y:S01]  /*0620*/  LOP3.LUT R4, R4, 0xffffff80, RZ, 0xc0, !PT ;  /* 0xffffff8004047812 */ /* 0x000fe200078ec0ff */
[----:B------:R-:W-:Y:S01]  /*0630*/  NOP ;  /* 0x0000000000007918 */ /* 0x000fe20000000000 */
[----:B------:R-:W-:Y:S01]  /*0640*/  LEA.HI R6, R6, R3, RZ, 0x2 ;  /* 0x0000000306067211 */ /* 0x000fe200078f10ff */
[----:B------:R-:W3:Y:S01]  /*0650*/  LDC R11, c[0x0][0x148] ;  /* 0x00005200ff0b7b82 */ /* 0x000ee20000000800 */
[----:B------:R-:W-:Y:S01]  /*0660*/  NOP ;  /* 0x0000000000007918 */ /* 0x000fe20000000000 */
[----:B------:R-:W-:Y:S01]  /*0670*/  IMAD.IADD R4, R5, 0x1, -R4 ;  /* 0x0000000105047824 */ /* 0x000fe200078e0a04 */
[----:B------:R-:W-:-:S04]  /*0680*/  LOP3.LUT R6, R6, 0x3ffffffc, RZ, 0xc0, !PT ;  /* 0x3ffffffc06067812 */ /* 0x000fc800078ec0ff */
[----:B------:R-:W-:Y:S01]  /*0690*/  SHF.R.S32.HI R5, RZ, 0x1f, R4 ;  /* 0x0000001fff057819 */ /* 0x000fe20000011404 */
[----:B------:R-:W-:Y:S01]  /*06a0*/  IMAD.IADD R6, R3, 0x1, -R6 ;  /* 0x0000000103067824 */ /* 0x000fe200078e0a06 */
[----:B------:R-:W4:Y:S02]  /*06b0*/  LDC R8, c[0x0][0x144] ;  /* 0x00005100ff087b82 */ /* 0x000f240000000800 */
[----:B------:R-:W-:Y:S02]  /*06c0*/  LEA.HI R5, R5, R4, RZ, 0x3 ;  /* 0x0000000405057211 */ /* 0x000fe400078f18ff */
[----:B0-----:R-:W-:Y:S02]  /*06d0*/  ISETP.NE.OR P0, PT, R0, RZ, !P0 ;  /* 0x000000ff0000720c */ /* 0x001fe40004705670 */
[--C-:B------:R-:W-:Y:S02]  /*06e0*/  SHF.R.S32.HI R0, RZ, 0x3, R5.reuse ;  /* 0x00000003ff007819 */ /* 0x100fe40000011405 */
[----:B------:R-:W-:-:S04]  /*06f0*/  SHF.R.S32.HI R5, RZ, 0x1f, R5 ;  /* 0x0000001fff057819 */ /* 0x000fc80000011405 */
[----:B------:R-:W-:-:S04]  /*0700*/  LEA.HI R5, R5, R0, RZ, 0x2 ;  /* 0x0000000005057211 */ /* 0x000fc800078f10ff */
[----:B------:R-:W-:Y:S01]  /*0710*/  LOP3.LUT R5, R5, 0xfffffffc, RZ, 0xc0, !PT ;  /* 0xfffffffc05057812 */ /* 0x000fe200078ec0ff */
[----:B------:R-:W-:Y:S01]  /*0720*/  VOTEU.ALL UP0, P0 ;  /* 0x00000000003f7886 */ /* 0x000fe20000000000 */
[----:B--2---:R-:W-:Y:S01]  /*0730*/  I2FP.F32.U32 R7, R2 ;  /* 0x0000000200077245 */ /* 0x004fe20000201000 */
[----:B------:R-:W-:Y:S02]  /*0740*/  VOTEU.ALL UP1, P0 ;  /* 0x00000000003f7886 */ /* 0x000fe40000020000 */
[----:B------:R-:W-:Y:S01]  /*0750*/  IMAD.IADD R5, R0, 0x1, -R5 ;  /* 0x0000000100057824 */ /* 0x000fe200078e0a05 */
[----:B------:R-:W0:Y:S01]  /*0760*/  @!UP0 S2UR UR7, SR_CgaCtaId ;  /* 0x00000000000789c3 */ /* 0x000e220000008800 */
[----:B-1----:R-:W-:Y:S01]  /*0770*/  I2FP.F32.U32 R0, UR9 ;  /* 0x0000000900007c45 */ /* 0x002fe20008201000 */
[----:B------:R-:W-:Y:S01]  /*0780*/  FMUL R9, R7, UR4 ;  /* 0x0000000407097c20 */ /* 0x000fe20008400000 */
[----:B------:R-:W-:Y:S01]  /*0790*/  IMAD R5, R6, 0x4, R5 ;  /* 0x0000000406057824 */ /* 0x000fe200078e0205 */
[----:B------:R-:W-:Y:S01]  /*07a0*/  ULDC UR4, c[0x0][0x150] ;  /* 0x0000540000047ab9 */ /* 0x000fe20000000800 */
[----:B------:R-:W-:Y:S01]  /*07b0*/  @!UP0 UMOV UR6, 0x400 ;  /* 0x0000040000068882 */ /* 0x000fe20000000000 */
[----:B------:R-:W-:Y:S01]  /*07c0*/  FMUL R7, R0, UR4 ;  /* 0x0000000400077c20 */ /* 0x000fe20008400000 */
[----:B------:R-:W-:Y:S01]  /*07d0*/  IMAD.SHL.U32 R0, R5, 0x4, RZ ;  /* 0x0000000405007824 */ /* 0x000fe200078e00ff */
[----:B------:R-:W1:Y:S01]  /*07e0*/  LDC R6, c[0x0][0x140] ;  /* 0x00005000ff067b82 */ /* 0x000e620000000800 */
[----:B------:R-:W2:Y:S01]  /*07f0*/  F2I.U32.TRUNC.NTZ R9, R9 ;  /* 0x0000000900097305 */ /* 0x000ea2000020f000 */
[----:B------:R-:W-:-:S02]  /*0800*/  UMOV UR4, 0x20 ;  /* 0x0000002000047882 */ /* 0x000fc40000000000 */
[----:B------:R-:W-:Y:S01]  /*0810*/  LOP3.LUT R10, R5, 0xc, R0, 0x78, !PT ;  /* 0x0000000c050a7812 */ /* 0x000fe200078e7800 */
[----:B------:R-:W-:-:S04]  /*0820*/  @!UP0 UIADD3 UR4, -UR4, 0x100000, URZ ;  /* 0x0010000004048890 */ /* 0x000fc8000fffe13f */
[----:B------:R-:W-:Y:S02]  /*0830*/  @!UP0 USHF.L.U32 UR5, UR4, 0xb, URZ ;  /* 0x0000000b04058899 */ /* 0x000fe4000800063f */
[----:B------:R-:W-:Y:S01]  /*0840*/  @!UP0 USHF.L.U32 UR4, UR4, 0x1, URZ ;  /* 0x0000000104048899 */ /* 0x000fe2000800063f */
[----:B------:R-:W5:Y:S01]  /*0850*/  F2I.U32.TRUNC.NTZ R7, R7 ;  /* 0x0000000700077305 */ /* 0x000f62000020f000 */
[----:B------:R1:W-:Y:S01]  /*0860*/  STL [R1+0x78], R10 ;  /* 0x0000780a01007387 */ /* 0x0003e20000100800 */
[----:B--2---:R-:W-:Y:S01]  /*0870*/  IMAD.MOV R12, RZ, RZ, -R9 ;  /* 0x000000ffff0c7224 */ /* 0x004fe200078e0a09 */
[----:B0-----:R-:W-:Y:S01]  /*0880*/  @!UP0 ULEA UR6, UR7, UR6, 0x18 ;  /* 0x0000000607068291 */ /* 0x001fe2000f8ec03f */
[----:B------:R-:W-:Y:S02]  /*0890*/  VOTEU.ALL UP0, P0 ;  /* 0x00000000003f7886 */ /* 0x000fe40000000000 */
[----:B---3--:R-:W-:Y:S01]  /*08a0*/  IMAD R5, R11, R12, R2 ;  /* 0x0000000c0b057224 */ /* 0x008fe200078e0202 */
[----:B------:R-:W-:-:S02]  /*08b0*/  LOP3.LUT P0, RZ, R4, 0x7, RZ, 0xc0, !PT ;  /* 0x0000000704ff7812 */ /* 0x000fc4000780c0ff */
[----:B-1----:R-:W-:Y:S01]  /*08c0*/  ISETP.EQ.U32.AND P4, PT, R6, 0x1, PT ;  /* 0x000000010600780c */ /* 0x002fe20003f82070 */
[----:B-----5:R-:W-:Y:S01]  /*08d0*/  IMAD.MOV R7, RZ, RZ, -R7 ;  /* 0x000000ffff077224 */ /* 0x020fe200078e0a07 */
[----:B------:R-:W-:Y:S02]  /*08e0*/  ISETP.NE.AND P1, PT, R5, R10, PT ;  /* 0x0000000a0500720c */ /* 0x000fe40003f25270 */
[----:B------:R-:W-:Y:S01]  /*08f0*/  ISETP.LT.U32.AND P0, PT, R10, 0x2, !P0 ;  /* 0x000000020a00780c */ /* 0x000fe20004701070 */
[----:B----4-:R-:W-:Y:S01]  /*0900*/  IMAD R0, R8, R7, UR9 ;  /* 0x0000000908007e24 */ /* 0x010fe2000f8e0207 */
[----:B------:R-:W0:Y:S02]  /*0910*/  FENCE.VIEW.ASYNC.S ;  /* 0x00000000000073c6 */ /* 0x000e240000000000 */
[----:B0-----:R0:W1:Y:S02]  /*0920*/  @!UP0 SYNCS.EXCH.64 URZ, [UR6+0x130], UR4 ;  /* 0x00013004063f85b2 */ /* 0x0010640008000100 */
[----:B------:R-:W-:-:S04]  /*0930*/  ISETP.EQ.OR P1, PT, R0, RZ, !P1 ;  /* 0x000000ff0000720c */ /* 0x000fc80004f22670 */
[----:B------:R-:W-:Y:S01]  /*0940*/  PLOP3.LUT P0, PT, P0, P1, PT, 0x80, 0x0 ;  /* 0x000000000000781c */ /* 0x000fe20000703070 */
[----:B------:R0:W2:Y:S01]  /*0950*/  @!UP1 SYNCS.EXCH.64 URZ, [UR6+0x138], UR4 ;  /* 0x00013804063f95b2 */ /* 0x0000a20008000100 */
[----:B------:R-:W-:Y:S01]  /*0960*/  NOP ;  /* 0x0000000000007918 */ /* 0x000fe20000000000 */
[----:B------:R-:W-:Y:S10]  /*0970*/  @!P4 BRA `(.L_x_4) ;  /* 0x000000000008c947 */ /* 0x000ff40003800000 */
[----:B-12---:R-:W-:Y:S01]  /*0980*/  UCGABAR_ARV ;  /* 0x00000000000079c7 */ /* 0x006fe20008000000 */
[----:B------:R-:W-:Y:S05]  /*0990*/  BRA `(.L_x_5) ;  /* 0x0000000000047947 */ /* 0x000fea0003800000 */
.L_x_4:
[----:B-12---:R-:W-:Y:S01]  /*09a0*/  NOP ;  /* 0x0000000000007918 */ /* 0x006fe20000000000 */
.L_x_5:
[----:B------:R-:W1:Y:S01]  /*09b0*/  LDC R3, c[0x0][0x65c] ;  /* 0x00019700ff037b82 */ /* 0x000e620000000800 */
[----:B------:R-:W-:Y:S02]  /*09c0*/  IMAD.U32 R4, RZ, RZ, UR9 ;  /* 0x00000009ff047e24 */ /* 0x000fe4000f8e00ff */
[----:B------:R-:W-:Y:S01]  /*09d0*/  IMAD.MOV.U32 R5, RZ, RZ, RZ ;  /* 0x000000ffff057224 */ /* 0x000fe200078e00ff */
[----:B-1----:R-:W-:-:S13]  /*09e0*/  ISETP.NE.AND P3, PT, R3, 0x1, PT ;  /* 0x000000010300780c */ /* 0x002fda0003f65270 */
[----:B------:R-:W1:Y:S01]  /*09f0*/  @P3 LDC R7, c[0x0][0x10] ;  /* 0x00000400ff073b82 */ /* 0x000e620000000800 */
[----:B------:R-:W-:Y:S02]  /*0a00*/  @P3 IMAD.MOV.U32 R3, RZ, RZ, RZ ;  /* 0x000000ffff033224 */ /* 0x000fe400078e00ff */
[----:B------:R-:W-:-:S05]  /*0a10*/  @P3 IMAD.MOV.U32 R13, RZ, RZ, RZ ;  /* 0x000000ffff0d3224 */ /* 0x000fca00078e00ff */
[----:B------:R-:W2:Y:S01]  /*0a20*/  @!P3 LDC R9, c[0x0][0xc] ;  /* 0x00000300ff09bb82 */ /* 0x000ea20000000800 */
[----:B-1----:R-:W-:-:S04]  /*0a30*/  @P3 IMAD.WIDE.U32 R6, R7, UR9, R2 ;  /* 0x0000000907063c25 */ /* 0x002fc8000f8e0002 */
[----:B------:R-:W-:Y:S02]  /*0a40*/  @P3 IMAD.MOV.U32 R19, RZ, RZ, R6 ;  /* 0x000000ffff133224 */ /* 0x000fe400078e0006 */
[----:B------:R-:W-:Y:S02]  /*0a50*/  @P3 IMAD.IADD R23, R7, 0x1, R13 ;  /* 0x0000000107173824 */ /* 0x000fe400078e020d */
[----:B--2---:R-:W-:-:S04]  /*0a60*/  @!P3 IMAD.WIDE.U32 R4, R2, R9, R4 ;  /* 0x000000090204b225 */ /* 0x004fc800078e0004 */
[----:B------:R-:W-:Y:S02]  /*0a70*/  @!P3 IMAD.MOV.U32 R19, RZ, RZ, R4 ;  /* 0x000000ffff13b224 */ /* 0x000fe400078e0004 */
[----:B------:R-:W-:-:S03]  /*0a80*/  @!P3 IMAD.MOV.U32 R23, RZ, RZ, R5 ;  /* 0x000000ffff17b224 */ /* 0x000fc600078e0005 */
[----:B------:R1:W-:Y:S04]  /*0a90*/  STL [R1+0x80], R19 ;  /* 0x0000801301007387 */ /* 0x0003e80000100800 */
[----:B------:R1:W-:Y:S01]  /*0aa0*/  STL [R1+0x7c], R23 ;  /* 0x00007c1701007387 */ /* 0x0003e20000100800 */
[----:B------:R-:W-:Y:S05]  /*0ab0*/  @!P4 BRA `(.L_x_6) ;  /* 0x00000000000cc947 */ /* 0x000fea0003800000 */
[----:B------:R-:W-:Y:S01]  /*0ac0*/  UCGABAR_WAIT ;  /* 0x0000000000007dc7 */ /* 0x000fe20008000000 */
[----:B------:R-:W-:Y:S01]  /*0ad0*/  CCTL.IVALL ;  /* 0x00000000ff00798f */ /* 0x000fe20002000000 */
[----:B------:R-:W-:Y:S05]  /*0ae0*/  BRA `(.L_x_7) ;  /* 0x0000000000047947 */ /* 0x000fea0003800000 */
.L_x_6:
[----:B------:R-:W-:Y:S06]  /*0af0*/  BAR.SYNC.DEFER_BLOCKING 0x0 ;  /* 0x0000000000007b1d */ /* 0x000fec0000010000 */
.L_x_7:
[----:B------:R-:W-:Y:S05]  /*0b00*/  @!P2 BRA `(.L_x_8) ;  /* 0x000000e00064a947 */ /* 0x000fea0003800000 */
[----:B------:R-:W-:-:S06]  /*0b10*/  UISETP.GT.U32.AND UP0, UPT, UR10, 0x1, UPT ;  /* 0x000000010a00788c */ /* 0x000fcc000bf04070 */
[----:B------:R-:W-:-:S13]  /*0b20*/  PLOP3.LUT P1, PT, PT, PT, UP0, 0x80, 0x0 ;  /* 0x000000000000781c */ /* 0x000fda0003f2f008 */
[----:B0-----:R-:W-:Y:S05]  /*0b30*/  @P1 EXIT ;  /* 0x000000000000194d */ /* 0x001fea0003800000 */
[----:B------:R-:W-:Y:S01]  /*0b40*/  IMAD.MOV.U32 R6, RZ, RZ, -0x1 ;  /* 0xffffffffff067424 */ /* 0x000fe200078e00ff */
[----:B------:R-:W-:Y:S01]  /*0b50*/  ULDC.64 UR4, c[0x0][0x650] ;  /* 0x0001940000047ab9 */ /* 0x000fe20000000a00 */
[----:B------:R-:W-:Y:S01]  /*0b60*/  IMAD.MOV.U32 R5, RZ, RZ, -0x1 ;  /* 0xffffffffff057424 */ /* 0x000fe200078e00ff */
[----:B------:R-:W-:Y:S01]  /*0b70*/  ISETP.GE.U32.AND P1, PT, R19, UR4, PT ;  /* 0x0000000413007c0c */ /* 0x000fe2000bf26070 */
[----:B------:R-:W-:Y:S01]  /*0b80*/  UMOV UR23, 0xffffffff ;  /* 0xffffffff00177882 */ /* 0x000fe20000000000 */
[----:B------:R0:W-:Y:S01]  /*0b90*/  STL [R1+0x88], R6 ;  /* 0x0000880601007387 */ /* 0x0001e20000100800 */
[----:B------:R-:W-:Y:S02]  /*0ba0*/  PRMT R4, RZ, 0x7610, R4 ;  /* 0x00007610ff047816 */ /* 0x000fe40000000004 */
[----:B------:R-:W-:Y:S01]  /*0bb0*/  ISETP.GE.U32.AND.EX P1, PT, R23, UR5, PT, P1 ;  /* 0x0000000517007c0c */ /* 0x000fe2000bf26110 */
[----:B------:R0:W-:-:S12]  /*0bc0*/  STL [R1+0x84], R5 ;  /* 0x0000840501007387 */ /* 0x0001d80000100800 */
[----:B0-----:R-:W-:Y:S05]  /*0bd0*/  @P1 BRA `(.L_x_9) ;  /* 0x0000000400381947 */ /* 0x001fea0003800000 */
[----:B------:R-:W0:Y:S01]  /*0be0*/  LDC.64 R14, c[0x0][0x628] ;  /* 0x00018a00ff0e7b82 */ /* 0x000e220000000a00 */
[----:B------:R-:W-:Y:S02]  /*0bf0*/  IMAD.MOV.U32 R4, RZ, RZ, R19 ;  /* 0x000000ffff047224 */ /* 0x000fe400078e0013 */
[----:B------:R-:W-:-:S05]  /*0c00*/  IMAD.MOV.U32 R5, RZ, RZ, R23 ;  /* 0x000000ffff057224 */ /* 0x000fca00078e0017 */
[----:B------:R-:W2:Y:S08]  /*0c10*/  LDC R10, c[0x0][0x630] ;  /* 0x00018c00ff0a7b82 */ /* 0x000eb00000000800 */
[----:B------:R-:W3:Y:S01]  /*0c20*/  LDC.64 R16, c[0x0][0x620] ;  /* 0x00018800ff107b82 */ /* 0x000ee20000000a00 */
[----:B0-----:R-:W-:-:S04]  /*0c30*/  ISETP.NE.U32.AND P1, PT, R14, RZ, PT ;  /* 0x000000ff0e00720c */ /* 0x001fc80003f25070 */
[----:B------:R-:W-:-:S13]  /*0c40*/  ISETP.NE.AND.EX P1, PT, R15, RZ, PT, P1 ;  /* 0x000000ff0f00720c */ /* 0x000fda0003f25310 */
[----:B--23--:R-:W-:Y:S05]  /*0c50*/  @!P1 BRA `(.L_x_10) ;  /* 0x0000000000289947 */ /* 0x00cfea0003800000 */
[----:B------:R-:W0:Y:S02]  /*0c60*/  LDC R9, c[0x0][0x634] ;  /* 0x00018d00ff097b82 */ /* 0x000e240000000800 */
[----:B0-----:R-:W-:-:S05]  /*0c70*/  IADD3 R9, P1, R19, R9, RZ ;  /* 0x0000000913097210 */ /* 0x001fca0007f3e0ff */
[----:B------:R-:W-:-:S04]  /*0c80*/  IMAD.X R13, RZ, RZ, R23, P1 ;  /* 0x000000ffff0d7224 */ /* 0x000fc800008e0617 */
[----:B------:R-:W-:-:S04]  /*0c90*/  IMAD.WIDE.U32 R4, R13, R14, RZ ;  /* 0x0000000e0d047225 */ /* 0x000fc800078e00ff */
[----:B------:R-:W-:-:S04]  /*0ca0*/  IMAD.WIDE.U32 R6, P1, R9, R15, R4 ;  /* 0x0000000f09067225 */ /* 0x000fc80007820004 */
[----:B------:R-:W-:-:S04]  /*0cb0*/  IMAD.WIDE.U32 R4, R9, R14, RZ ;  /* 0x0000000e09047225 */ /* 0x000fc800078e00ff */
[----:B------:R-:W-:Y:S01]  /*0cc0*/  IMAD.X R9, RZ, RZ, RZ, P1 ;  /* 0x000000ffff097224 */ /* 0x000fe200008e06ff */
[----:B------:R-:W-:Y:S01]  /*0cd0*/  IADD3 RZ, P1, R5, R6, RZ ;  /* 0x0000000605ff7210 */ /* 0x000fe20007f3e0ff */
[----:B------:R-:W-:-:S04]  /*0ce0*/  IMAD.MOV.U32 R8, RZ, RZ, R7 ;  /* 0x000000ffff087224 */ /* 0x000fc800078e0007 */
[----:B------:R-:W-:-:S08]  /*0cf0*/  IMAD.WIDE.U32.X R4, R13, R15, R8, P1 ;  /* 0x0000000f0d047225 */ /* 0x000fd000008e0408 */
.L_x_10:
[----:B------:R-:W0:Y:S01]  /*0d00*/  LDC.64 R20, c[0x0][0x640] ;  /* 0x00019000ff147b82 */ /* 0x000e220000000a00 */
[-C--:B------:R-:W-:Y:S01]  /*0d10*/  SHF.R.U64 R22, R4, R10.reuse, R5 ;  /* 0x0000000a04167219 */ /* 0x080fe20000001205 */
[----:B------:R-:W-:Y:S01]  /*0d20*/  IMAD.MOV.U32 R4, RZ, RZ, R19 ;  /* 0x000000ffff047224 */ /* 0x000fe200078e0013 */
[----:B------:R-:W-:Y:S01]  /*0d30*/  SHF.R.U32.HI R3, RZ, R10, R5 ;  /* 0x0000000aff037219 */ /* 0x000fe20000011605 */
[----:B------:R-:W-:Y:S01]  /*0d40*/  IMAD.MOV.U32 R5, RZ, RZ, R23 ;  /* 0x000000ffff057224 */ /* 0x000fe200078e0017 */
[----:B------:R-:W-:Y:S01]  /*0d50*/  IADD3 R7, P1, RZ, -R22, RZ ;  /* 0x80000016ff077210 */ /* 0x000fe20007f3e0ff */
[----:B-1----:R-:W-:Y:S02]  /*0d60*/  IMAD R23, R11, R12, R2 ;  /* 0x0000000c0b177224 */ /* 0x002fe400078e0202 */
[----:B------:R-:W1:Y:S01]  /*0d70*/  LDC R8, c[0x0][0x618] ;  /* 0x00018600ff087b82 */ /* 0x000e620000000800 */
[----:B------:R-:W-:Y:S02]  /*0d80*/  IMAD.MOV.U32 R11, RZ, RZ, 0x1 ;  /* 0x00000001ff0b7424 */ /* 0x000fe400078e00ff */
[----:B------:R-:W-:-:S02]  /*0d90*/  IMAD.X R3, RZ, RZ, ~R3, P1 ;  /* 0x000000ffff037224 */ /* 0x000fc400008e0e03 */
[----:B------:R-:W-:-:S03]  /*0da0*/  IMAD.WIDE.U32 R4, R7, R16, R4 ;  /* 0x0000001007047225 */ /* 0x000fc600078e0004 */
[----:B------:R-:W2:Y:S01]  /*0db0*/  LDC R14, c[0x0][0x608] ;  /* 0x00018200ff0e7b82 */ /* 0x000ea20000000800 */
[----:B------:R-:W-:-:S04]  /*0dc0*/  IMAD R6, R3, R16, RZ ;  /* 0x0000001003067224 */ /* 0x000fc800078e02ff */
[----:B------:R-:W-:-:S03]  /*0dd0*/  IMAD R3, R7, R17, R6 ;  /* 0x0000001107037224 */ /* 0x000fc600078e0206 */
[----:B------:R-:W3:Y:S01]  /*0de0*/  LDC R18, c[0x0][0x658] ;  /* 0x00019600ff127b82 */ /* 0x000ee20000000800 */
[----:B------:R-:W-:Y:S01]  /*0df0*/  IMAD.IADD R3, R5, 0x1, R3 ;  /* 0x0000000105037824 */ /* 0x000fe200078e0203 */
[----:B0-----:R-:W-:Y:S01]  /*0e00*/  ISETP.NE.U32.AND P1, PT, R20, RZ, PT ;  /* 0x000000ff1400720c */ /* 0x001fe20003f25070 */
[----:B------:R-:W-:-:S03]  /*0e10*/  IMAD.MOV.U32 R5, RZ, RZ, -0x1 ;  /* 0xffffffffff057424 */ /* 0x000fc600078e00ff */
[----:B------:R-:W-:Y:S02]  /*0e20*/  ISETP.NE.AND.EX P1, PT, R21, RZ, PT, P1 ;  /* 0x000000ff1500720c */ /* 0x000fe40003f25310 */
[----:B------:R-:W0:Y:S01]  /*0e30*/  LDC R13, c[0x0][0x600] ;  /* 0x00018000ff0d7b82 */ /* 0x000e220000000800 */
[-CC-:B-1----:R-:W-:Y:S02]  /*0e40*/  SHF.R.U64 R10, R4, R8.reuse, R3.reuse ;  /* 0x00000008040a7219 */ /* 0x182fe40000001203 */
[----:B------:R-:W-:-:S05]  /*0e50*/  SHF.R.U32.HI R3, RZ, R8, R3 ;  /* 0x00000008ff037219 */ /* 0x000fca0000011603 */
[----:B------:R-:W1:Y:S01]  /*0e60*/  LDC R15, c[0x0][0x648] ;  /* 0x00019200ff0f7b82 */ /* 0x000e620000000800 */
[-CC-:B--2---:R-:W-:Y:S02]  /*0e70*/  SHF.R.U64 R19, R10, R14.reuse, R3.reuse ;  /* 0x0000000e0a137219 */ /* 0x184fe40000001203 */
[----:B------:R-:W-:-:S05]  /*0e80*/  SHF.R.U32.HI R3, RZ, R14, R3 ;  /* 0x0000000eff037219 */ /* 0x000fca0000011603 */
[----:B------:R-:W2:Y:S01]  /*0e90*/  LDC R17, c[0x0][0x638] ;  /* 0x00018e00ff117b82 */ /* 0x000ea20000000800 */
[-C--:B---3--:R-:W-:Y:S02]  /*0ea0*/  SHF.L.U32 R2, R5, R18.reuse, RZ ;  /* 0x0000001205027219 */ /* 0x088fe400000006ff */
[--C-:B------:R-:W-:Y:S02]  /*0eb0*/  SHF.R.U64 R12, R19, R18, R3.reuse ;  /* 0x00000012130c7219 */ /* 0x100fe40000001203 */
[----:B------:R-:W-:Y:S02]  /*0ec0*/  LOP3.LUT R8, RZ, R2, RZ, 0x33, !PT ;  /* 0x00000002ff087212 */ /* 0x000fe400078e33ff */
[----:B------:R-:W-:Y:S01]  /*0ed0*/  SHF.R.U32.HI R3, RZ, R18, R3 ;  /* 0x00000012ff037219 */ /* 0x000fe20000011603 */
[----:B------:R-:W3:Y:S01]  /*0ee0*/  LDC R16, c[0x0][0x610] ;  /* 0x00018400ff107b82 */ /* 0x000ee20000000800 */
[----:B------:R-:W-:Y:S01]  /*0ef0*/  IMAD.MOV.U32 R2, RZ, RZ, R12 ;  /* 0x000000ffff027224 */ /* 0x000fe200078e000c */
[----:B------:R-:W-:Y:S06]  /*0f00*/  @!P1 BRA `(.L_x_11) ;  /* 0x0000000000289947 */ /* 0x000fec0003800000 */
[----:B------:R-:W4:Y:S02]  /*0f10*/  LDC R7, c[0x0][0x64c] ;  /* 0x00019300ff077b82 */ /* 0x000f240000000800 */
[----:B----4-:R-:W-:-:S05]  /*0f20*/  IADD3 R7, P1, R12, R7, RZ ;  /* 0x000000070c077210 */ /* 0x010fca0007f3e0ff */
        /* <DEDUP_REMOVED lines=8> */
.L_x_11:
[----:B-1----:R-:W-:Y:S01]  /*0fb0*/  SHF.R.U64 R4, R2, R15, R3 ;  /* 0x0000000f02047219 */ /* 0x002fe20000001203 */
[----:B0-----:R-:W-:Y:S01]  /*0fc0*/  VIADD R5, R13, 0xffffffff ;  /* 0xffffffff0d057836 */ /* 0x001fe20000000000 */
[----:B------:R-:W-:Y:S02]  /*0fd0*/  SHF.L.U32 R2, R11, R18, RZ ;  /* 0x000000120b027219 */ /* 0x000fe400000006ff */
[----:B------:R-:W-:Y:S01]  /*0fe0*/  LOP3.LUT R3, R19, R8, RZ, 0xc0, !PT ;  /* 0x0000000813037212 */ /* 0x000fe200078ec0ff */
[----:B------:R-:W-:Y:S01]  /*0ff0*/  IMAD.MOV R6, RZ, RZ, -R4 ;  /* 0x000000ffff067224 */ /* 0x000fe200078e0a04 */
[----:B------:R-:W-:Y:S02]  /*1000*/  SEL R0, R0, R23, !P3 ;  /* 0x0000001700007207 */ /* 0x000fe40005800000 */
[----:B------:R-:W-:Y:S01]  /*1010*/  LOP3.LUT R5, R10, R5, RZ, 0xc0, !PT ;  /* 0x000000050a057212 */ /* 0x000fe200078ec0ff */
[----:B------:R-:W-:Y:S01]  /*1020*/  IMAD R3, R2, R4, R3 ;  /* 0x0000000402037224 */ /* 0x000fe200078e0203 */
[----:B------:R-:W-:Y:S01]  /*1030*/  R2UR UR23, R22 ;  /* 0x00000000161772ca */ /* 0x000fe200000e0000 */
[----:B--2---:R-:W-:-:S02]  /*1040*/  IMAD R2, R6, R17, R12 ;  /* 0x0000001106027224 */ /* 0x004fc400078e020c */
[----:B---3--:R-:W-:Y:S02]  /*1050*/  IMAD R0, R3, R16, R0 ;  /* 0x0000001003007224 */ /* 0x008fe400078e0200 */
[----:B------:R-:W-:Y:S02]  /*1060*/  IMAD R3, R2, R13, R5 ;  /* 0x0000000d02037224 */ /* 0x000fe400078e0205 */
[----:B------:R-:W-:-:S03]  /*1070*/  IMAD.MOV.U32 R4, RZ, RZ, 0x1 ;  /* 0x00000001ff047424 */ /* 0x000fc600078e00ff */
[----:B------:R-:W-:Y:S02]  /*1080*/  SEL R2, R3, R0, !P3 ;  /* 0x0000000003027207 */ /* 0x000fe40005800000 */
[----:B------:R-:W-:-:S03]  /*1090*/  SEL R0, R0, R3, !P3 ;  /* 0x0000000300007207 */ /* 0x000fc60005800000 */
[----:B------:R0:W-:Y:S04]  /*10a0*/  STL [R1+0x84], R2 ;  /* 0x0000840201007387 */ /* 0x0001e80000100800 */
[----:B------:R0:W-:Y:S02]  /*10b0*/  STL [R1+0x88], R0 ;  /* 0x0000880001007387 */ /* 0x0001e40000100800 */
.L_x_9:
[----:B------:R-:W-:-:S08]  /*10c0*/  NOP ;  /* 0x0000000000007918 */ /* 0x000fd00000000000 */
[----:B------:R-:W2:Y:S02]  /*10d0*/  USETMAXREG.TRY_ALLOC.CTAPOOL UP0, 0xe8 ;  /* 0x000000e8000079c8 */ /* 0x000ea40008000600 */
[----:B--2---:R-:W-:-:S13]  /*10e0*/  PLOP3.LUT P1, PT, PT, PT, UP0, 0x80, 0x0 ;  /* 0x000000000000781c */ /* 0x004fda0003f2f008 */
[----:B------:R-:W-:Y:S05]  /*10f0*/  @!P1 BRA `(.L_x_9) ;  /* 0xfffffffc00f09947 */ /* 0x000fea000383ffff */
[----:B------:R-:W-:Y:S01]  /*1100*/  ULDC.64 UR4, c[0x0][0x598] ;  /* 0x0001660000047ab9 */ /* 0x000fe20000000a00 */
[----:B------:R-:W-:Y:S01]  /*1110*/  ULDC.64 UR18, c[0x0][0x208] ;  /* 0x0000820000127ab9 */ /* 0x000fe20000000a00 */
[----:B------:R-:W-:-:S04]  /*1120*/  ISETP.NE.U32.AND P1, PT, RZ, UR4, PT ;  /* 0x00000004ff007c0c */ /* 0x000fc8000bf25070 */
[----:B------:R-:W-:-:S13]  /*1130*/  ISETP.NE.AND.EX P1, PT, RZ, UR5, PT, P1 ;  /* 0x00000005ff007c0c */ /* 0x000fda000bf25310 */
[----:B------:R-:W-:Y:S05]  /*1140*/  @!P1 BRA `(.L_x_12) ;  /* 0x0000000000209947 */ /* 0x000fea0003800000 */
[----:B0-----:R-:W0:Y:S02]  /*1150*/  LDC.64 R2, c[0x0][0x598] ;  /* 0x00016600ff027b82 */ /* 0x001e240000000a00 */
[----:B0-----:R-:W2:Y:S02]  /*1160*/  LDG.E.64 R2, desc[UR18][R2.64] ;  /* 0x0000001202027981 */ /* 0x001ea4000c1e1b00 */
[----:B--2---:R-:W-:-:S04]  /*1170*/  ISETP.NE.U32.AND P1, PT, R2, RZ, PT ;  /* 0x000000ff0200720c */ /* 0x004fc80003f25070 */
[----:B------:R-:W-:-:S13]  /*1180*/  ISETP.NE.AND.EX P1, PT, R3, RZ, PT, P1 ;  /* 0x000000ff0300720c */ /* 0x000fda0003f25310 */
[----:B------:R-:W-:Y:S05]  /*1190*/  @!P1 BRA `(.L_x_12) ;  /* 0x00000000000c9947 */ /* 0x000fea0003800000 */
[----:B------:R-:W2:Y:S02]  /*11a0*/  LD.E R2, desc[UR18][R2.64] ;  /* 0x0000001202027980 */ /* 0x000ea4000c101900 */
[----:B--2---:R-:W-:Y:S01]  /*11b0*/  R2UR UR20, R2 ;  /* 0x00000000021472ca */ /* 0x004fe200000e0000 */
[----:B------:R-:W-:-:S14]  /*11c0*/  BRA `(.L_x_13) ;  /* 0x0000000000247947 */ /* 0x000fdc0003800000 */
.L_x_12:
[----:B------:R-:W-:Y:S02]  /*11d0*/  ULDC.64 UR4, c[0x0][0x588] ;  /* 0x0001620000047ab9 */ /* 0x000fe40000000a00 */
[----:B------:R-:W-:-:S04]  /*11e0*/  ISETP.NE.U32.AND P1, PT, RZ, UR4, PT ;  /* 0x00000004ff007c0c */ /* 0x000fc8000bf25070 */
[----:B------:R-:W-:-:S13]  /*11f0*/  ISETP.NE.AND.EX P1, PT, RZ, UR5, PT, P1 ;  /* 0x00000005ff007c0c */ /* 0x000fda000bf25310 */
[----:B------:R-:W-:Y:S05]  /*1200*/  @!P1 BRA `(.L_x_14) ;  /* 0x0000000000109947 */ /* 0x000fea0003800000 */
[----:B0-----:R-:W0:Y:S02]  /*1210*/  LDC.64 R2, c[0x0][0x588] ;  /* 0x00016200ff027b82 */ /* 0x001e240000000a00 */
[----:B0-----:R-:W2:Y:S02]  /*1220*/  LDG.E R2, desc[UR18][R2.64] ;  /* 0x0000001202027981 */ /* 0x001ea4000c1e1900 */
[----:B--2---:R-:W-:Y:S01]  /*1230*/  R2UR UR20, R2 ;  /* 0x00000000021472ca */ /* 0x004fe200000e0000 */
[----:B------:R-:W-:-:S14]  /*1240*/  BRA `(.L_x_13) ;  /* 0x0000000000047947 */ /* 0x000fdc0003800000 */
.L_x_14:
[----:B------:R-:W-:-:S05]  /*1250*/  ULDC UR20, c[0x0][0x580] ;  /* 0x0001600000147ab9 */ /* 0x000fca0000000800 */
.L_x_13:
[----:B------:R-:W-:Y:S02]  /*1260*/  ULDC.64 UR4, c[0x0][0x5a0] ;  /* 0x0001680000047ab9 */ /* 0x000fe40000000a00 */
        /* <DEDUP_REMOVED lines=11> */
.L_x_15:
        /* <DEDUP_REMOVED lines=8> */
.L_x_17:
[----:B------:R-:W-:-:S05]  /*13a0*/  ULDC UR21, c[0x0][0x584] ;  /* 0x0001610000157ab9 */ /* 0x000fca0000000800 */
.L_x_16:
[----:B------:R-:W-:-:S13]  /*13b0*/  LOP3.LUT P1, RZ, R4, 0xff, RZ, 0xc0, !PT ;  /* 0x000000ff04ff7812 */ /* 0x000fda000782c0ff */
[----:B------:R-:W-:Y:S05]  /*13c0*/  @!P1 EXIT ;  /* 0x000000000000994d */ /* 0x000fea0003800000 */
[----:B------:R-:W-:Y:S01]  /*13d0*/  ULDC UR4, c[0x0][0x28c] ;  /* 0x0000a30000047ab9 */ /* 0x000fe20000000800 */
[----:B------:R-:W-:Y:S02]  /*13e0*/  ULOP3.LUT UR22, UR13, 0x1, URZ, 0xfc, !UPT ;  /* 0x000000010d167892 */ /* 0x000fe4000f8efc3f */
[----:B------:R-:W-:-:S04]  /*13f0*/  UIADD3 UR4, UR4, 0x1f, URZ ;  /* 0x0000001f04047890 */ /* 0x000fc8000fffe03f */
[----:B------:R-:W-:-:S04]  /*1400*/  USHF.R.S32.HI UR5, URZ, 0x1f, UR4 ;  /* 0x0000001f3f057899 */ /* 0x000fc80008011404 */
[----:B------:R-:W-:-:S03]  /*1410*/  ULEA.HI UR5, UR5, UR4, URZ, 0x5 ;  /* 0x0000000405057291 */ /* 0x000fc6000f8f283f */
[----:B------:R-:W-:Y:S01]  /*1420*/  UMOV UR4, URZ ;  /* 0x0000003f00047c82 */ /* 0x000fe20008000000 */
[----:B------:R-:W-:-:S03]  /*1430*/  USHF.R.S32.HI UR12, URZ, 0x5, UR5 ;  /* 0x000000053f0c7899 */ /* 0x000fc60008011405 */
[----:B------:R-:W-:-:S09]  /*1440*/  UMOV UR5, URZ ;  /* 0x0000003f00057c82 */ /* 0x000fd20008000000 */
.L_x_300:
[----:B0-----:R-:W0:Y:S01]  /*1450*/  S2R R0, SR_TID.X ;  /* 0x0000000000007919 */ /* 0x001e220000002100 */
[----:B--2---:R-:W2:Y:S01]  /*1460*/  S2UR UR11, SR_CgaCtaId ;  /* 0x00000000000b79c3 */ /* 0x004ea20000008800 */
[----:B------:R-:W-:Y:S01]  /*1470*/  UMOV UR14, 0x400 ;  /* 0x00000400000e7882 */ /* 0x000fe20000000000 */
[----:B------:R-:W-:Y:S01]  /*1480*/  UMOV UR6, URZ ;  /* 0x0000003f00067c82 */ /* 0x000fe20008000000 */
[----:B------:R-:W-:Y:S01]  /*1490*/  STL [R1+0x74], RZ ;  /* 0x000074ff01007387 */ /* 0x000fe20000100800 */
[----:B------:R-:W-:Y:S01]  /*14a0*/  UMOV UR7, URZ ;  /* 0x0000003f00077c82 */ /* 0x000fe20008000000 */
[----:B------:R-:W-:Y:S01]  /*14b0*/  UMOV UR8, URZ ;  /* 0x0000003f00087c82 */ /* 0x000fe20008000000 */
[----:B------:R-:W-:Y:S01]  /*14c0*/  UMOV UR16, UR5 ;  /* 0x0000000500107c82 */ /* 0x000fe20008000000 */
[----:B------:R-:W-:Y:S01]  /*14d0*/  STL [R1+0x70], RZ ;  /* 0x000070ff01007387 */ /* 0x000fe20000100800 */
[----:B---3--:R-:W3:Y:S01]  /*14e0*/  LDC R2, c[0x0][0x28c] ;  /* 0x0000a300ff027b82 */ /* 0x008ee20000000800 */
[----:B------:R-:W-:-:S02]  /*14f0*/  CS2R R4, SRZ ;  /* 0x0000000000047805 */ /* 0x000fc4000001ff00 */
[----:B------:R-:W-:Y:S01]  /*1500*/  CS2R R6, SRZ ;  /* 0x0000000000067805 */ /* 0x000fe2000001ff00 */
[----:B------:R-:W-:Y:S01]  /*1510*/  STL [R1+0x6c], RZ ;  /* 0x00006cff01007387 */ /* 0x000fe20000100800 */
[----:B------:R-:W-:Y:S02]  /*1520*/  CS2R R8, SRZ ;  /* 0x0000000000087805 */ /* 0x000fe4000001ff00 */
[----:B------:R-:W-:Y:S02]  /*1530*/  CS2R R10, SRZ ;  /* 0x00000000000a7805 */ /* 0x000fe4000001ff00 */
[----:B------:R-:W-:Y:S01]  /*1540*/  CS2R R12, SRZ ;  /* 0x00000000000c7805 */ /* 0x000fe2000001ff00 */
[----:B------:R-:W-:Y:S01]  /*1550*/  STL [R1+0x68], RZ ;  /* 0x000068ff01007387 */ /* 0x000fe20000100800 */
[----:B------:R-:W-:Y:S02]  /*1560*/  CS2R R14, SRZ ;  /* 0x00000000000e7805 */ /* 0x000fe4000001ff00 */
[----:B------:R-:W-:-:S02]  /*1570*/  CS2R R16, SRZ ;  /* 0x0000000000107805 */ /* 0x000fc4000001ff00 */
[----:B-1----:R-:W-:Y:S01]  /*1580*/  CS2R R18, SRZ ;  /* 0x0000000000127805 */ /* 0x002fe2000001ff00 */
[----:B------:R-:W-:Y:S01]  /*1590*/  STL [R1+0x64], RZ ;  /* 0x000064ff01007387 */ /* 0x000fe20000100800 */
[----:B------:R-:W-:Y:S02]  /*15a0*/  CS2R R20, SRZ ;  /* 0x0000000000147805 */ /* 0x000fe4000001ff00 */
[----:B------:R-:W-:Y:S02]  /*15b0*/  CS2R R22, SRZ ;  /* 0x0000000000167805 */ /* 0x000fe4000001ff00 */
[----:B------:R-:W-:Y:S01]  /*15c0*/  CS2R R152, SRZ ;  /* 0x0000000000987805 */ /* 0x000fe2000001ff00 */
[----:B------:R-:W-:Y:S01]  /*15d0*/  STL [R1+0x60], RZ ;  /* 0x000060ff01007387 */ /* 0x000fe20000100800 */
[----:B--2---:R-:W-:Y:S01]  /*15e0*/  ULEA UR14, UR11, UR14, 0x18 ;  /* 0x0000000e0b0e7291 */ /* 0x004fe2000f8ec03f */
[----:B------:R-:W-:Y:S02]  /*15f0*/  CS2R R154, SRZ ;  /* 0x00000000009a7805 */ /* 0x000fe4000001ff00 */
[----:B------:R-:W-:Y:S01]  /*1600*/  CS2R R156, SRZ ;  /* 0x00000000009c7805 */ /* 0x000fe2000001ff00 */
[----:B------:R-:W-:Y:S01]  /*1610*/  STL [R1+0x5c], RZ ;  /* 0x00005cff01007387 */ /* 0x000fe20000100800 */
[----:B------:R-:W-:-:S02]  /*1620*/  CS2R R158, SRZ ;  /* 0x00000000009e7805 */ /* 0x000fc4000001ff00 */
[----:B------:R-:W-:Y:S02]  /*1630*/  CS2R R160, SRZ ;  /* 0x0000000000a07805 */ /* 0x000fe4000001ff00 */
[----:B------:R-:W-:Y:S02]  /*1640*/  CS2R R162, SRZ ;  /* 0x0000000000a27805 */ /* 0x000fe4000001ff00 */
[----:B0-----:R-:W-:Y:S01]  /*1650*/  LOP3.LUT R0, R0, 0x80, RZ, 0xc0, !PT ;  /* 0x0000008000007812 */ /* 0x001fe200078ec0ff */
[----:B------:R-:W-:Y:S01]  /*1660*/  STL [R1+0x58], RZ ;  /* 0x000058ff01007387 */ /* 0x000fe20000100800 */
[----:B---3--:R-:W-:Y:S02]  /*1670*/  ISETP.GE.AND P1, PT, R2, 0x1, PT ;  /* 0x000000010200780c */ /* 0x008fe40003f26270 */
[----:B------:R-:W-:Y:S02]  /*1680*/  CS2R R2, SRZ ;  /* 0x0000000000027805 */ /* 0x000fe4000001ff00 */
[----:B------:R-:W-:Y:S01]  /*1690*/  SHF.R.U32.HI R0, RZ, 0x7, R0 ;  /* 0x00000007ff007819 */ /* 0x000fe20000011600 */
[----:B------:R-:W-:Y:S01]  /*16a0*/  STL [R1+0x54], RZ ;  /* 0x000054ff01007387 */ /* 0x000fe20000100800 */
[----:B------:R-:W-:-:S02]  /*16b0*/  CS2R R164, SRZ ;  /* 0x0000000000a47805 */ /* 0x000fc4000001ff00 */
[----:B------:R-:W-:Y:S02]  /*16c0*/  CS2R R166, SRZ ;  /* 0x0000000000a67805 */ /* 0x000fe4000001ff00 */
[----:B------:R-:W-:Y:S01]  /*16d0*/  CS2R R168, SRZ ;  /* 0x0000000000a87805 */ /* 0x000fe2000001ff00 */
[----:B------:R-:W-:Y:S01]  /*16e0*/  STL [R1+0x50], RZ ;  /* 0x000050ff01007387 */ /* 0x000fe20000100800 */
[----:B------:R-:W-:Y:S02]  /*16f0*/  CS2R R170, SRZ ;  /* 0x0000000000aa7805 */ /* 0x000fe4000001ff00 */
[----:B------:R-:W-:Y:S02]  /*1700*/  CS2R R172, SRZ ;  /* 0x0000000000ac7805 */ /* 0x000fe4000001ff00 */
[----:B------:R-:W-:Y:S01]  /*1710*/  CS2R R174, SRZ ;  /* 0x0000000000ae7805 */ /* 0x000fe2000001ff00 */
[----:B------:R-:W0:Y:S01]  /*1720*/  SHFL.IDX PT, R0, R0, RZ, 0x1f ;  /* 0x00001fff00007589 */ /* 0x000e2200000e0000 */
[----:B------:R-:W-:-:S02]  /*1730*/  CS2R R176, SRZ ;  /* 0x0000000000b07805 */ /* 0x000fc4000001ff00 */
[----:B------:R-:W-:Y:S02]  /*1740*/  CS2R R178, SRZ ;  /* 0x0000000000b27805 */ /* 0x000fe4000001ff00 */
[----:B------:R-:W-:Y:S01]  /*1750*/  CS2R R180, SRZ ;  /* 0x0000000000b47805 */ /* 0x000fe2000001ff00 */
[----:B------:R1:W-:Y:S01]  /*1760*/  STL [R1+0x4c], RZ ;  /* 0x00004cff01007387 */ /* 0x0003e20000100800 */
[----:B------:R-:W-:Y:S02]  /*1770*/  CS2R R182, SRZ ;  /* 0x0000000000b67805 */ /* 0x000fe4000001ff00 */
[----:B------:R-:W-:Y:S02]  /*1780*/  CS2R R184, SRZ ;  /* 0x0000000000b87805 */ /* 0x000fe4000001ff00 */
[----:B------:R-:W-:Y:S01]  /*1790*/  CS2R R186, SRZ ;  /* 0x0000000000ba7805 */ /* 0x000fe2000001ff00 */
[----:B------:R1:W-:Y:S01]  /*17a0*/  STL [R1+0x48], RZ ;  /* 0x000048ff01007387 */ /* 0x0003e20000100800 */
        /* <DEDUP_REMOVED lines=14> */
[----:B------:R-:W-:Y:S02]  /*1890*/  CS2R R210, SRZ ;  /* 0x0000000000d27805 */ /* 0x000fe4000001ff00 */
[----:B0-----:R-:W-:Y:S01]  /*18a0*/  R2UR UR9, R0 ;  /* 0x00000000000972ca */ /* 0x001fe200000e0000 */
[----:B------:R1:W-:Y:S01]  /*18b0*/  STL [R1+0x38], RZ ;  /* 0x000038ff01007387 */ /* 0x0003e20000100800 */
[----:B------:R-:W-:Y:S01]  /*18c0*/  IMAD.MOV.U32 R0, RZ, RZ, RZ ;  /* 0x000000ffff007224 */ /* 0x000fe200078e00ff */
[----:B------:R-:W-:-:S02]  /*18d0*/  CS2R R212, SRZ ;  /* 0x0000000000d47805 */ /* 0x000fc4000001ff00 */
[----:B------:R-:W-:Y:S01]  /*18e0*/  CS2R R214, SRZ ;  /* 0x0000000000d67805 */ /* 0x000fe2000001ff00 */
[----:B------:R1:W-:Y:S01]  /*18f0*/  STL [R1+0x34], RZ ;  /* 0x000034ff01007387 */ /* 0x0003e20000100800 */
[----:B------:R-:W-:Y:S02]  /*1900*/  CS2R R216, SRZ ;  /* 0x0000000000d87805 */ /* 0x000fe4000001ff00 */
[----:B------:R-:W-:Y:S02]  /*1910*/  CS2R R218, SRZ ;  /* 0x0000000000da7805 */ /* 0x000fe4000001ff00 */
[----:B------:R-:W-:Y:S01]  /*1920*/  CS2R R220, SRZ ;  /* 0x0000000000dc7805 */ /* 0x000fe2000001ff00 */
[----:B------:R1:W-:Y:S01]  /*1930*/  STL [R1+0x30], RZ ;  /* 0x000030ff01007387 */ /* 0x0003e20000100800 */
[----:B------:R-:W-:Y:S02]  /*1940*/  CS2R R222, SRZ ;  /* 0x0000000000de7805 */ /* 0x000fe4000001ff00 */
[----:B------:R-:W-:Y:S01]  /*1950*/  CS2R R224, SRZ ;  /* 0x0000000000e07805 */ /* 0x000fe2000001ff00 */
[----:B------:R-:W-:Y:S01]  /*1960*/  IMAD.MOV.U32 R226, RZ, RZ, RZ ;  /* 0x000000ffffe27224 */ /* 0x000fe200078e00ff */
[----:B------:R1:W-:Y:S01]  /*1970*/  STL [R1+0x2c], RZ ;  /* 0x00002cff01007387 */ /* 0x0003e20000100800 */
[----:B------:R-:W-:Y:S01]  /*1980*/  ULEA.HI UR10, UR9, UR9, URZ, 0x1 ;  /* 0x00000009090a7291 */ /* 0x000fe2000f8f083f */
[----:B------:R-:W-:Y:S01]  /*1990*/  IMAD.U32 R227, RZ, RZ, UR4 ;  /* 0x00000004ffe37e24 */ /* 0x000fe2000f8e00ff */
[----:B------:R-:W-:Y:S01]  /*19a0*/  CS2R R24, SRZ ;  /* 0x0000000000187805 */ /* 0x000fe2000001ff00 */
[----:B------:R1:W-:Y:S01]  /*19b0*/  STL [R1+0x28], RZ ;  /* 0x000028ff01007387 */ /* 0x0003e20000100800 */
[----:B------:R-:W-:Y:S01]  /*19c0*/  ULOP3.LUT UR10, UR10, 0x1ffffe, URZ, 0xc0, !UPT ;  /* 0x001ffffe0a0a7892 */ /* 0x000fe2000f8ec03f */
[----:B----4-:R-:W-:-:S02]  /*19d0*/  CS2R R26, SRZ ;  /* 0x00000000001a7805 */ /* 0x010fc4000001ff00 */
[----:B------:R-:W-:Y:S01]  /*19e0*/  CS2R R28, SRZ ;  /* 0x00000000001c7805 */ /* 0x000fe2000001ff00 */
[----:B------:R1:W-:Y:S01]  /*19f0*/  STL [R1+0x24], RZ ;  /* 0x000024ff01007387 */ /* 0x0003e20000100800 */
[----:B------:R-:W-:Y:S01]  /*1a00*/  UIADD3 UR10, UR9, -UR10, URZ ;  /* 0x8000000a090a7290 */ /* 0x000fe2000fffe03f */
[----:B------:R-:W-:Y:S02]  /*1a10*/  CS2R R30, SRZ ;  /* 0x00000000001e7805 */ /* 0x000fe4000001ff00 */
[----:B------:R-:W-:Y:S01]  /*1a20*/  CS2R R32, SRZ ;  /* 0x0000000000207805 */ /* 0x000fe2000001ff00 */
[----:B------:R1:W-:Y:S01]  /*1a30*/  STL [R1+0x20], RZ ;  /* 0x000020ff01007387 */ /* 0x0003e20000100800 */
[----:B------:R-:W-:Y:S01]  /*1a40*/  ULEA UR10, UR10, UR14, 0xb ;  /* 0x0000000e0a0a7291 */ /* 0x000fe2000f8e583f */
[----:B------:R-:W-:Y:S02]  /*1a50*/  CS2R R34, SRZ ;  /* 0x0000000000227805 */ /* 0x000fe4000001ff00 */
[----:B------:R-:W-:Y:S01]  /*1a60*/  CS2R R36, SRZ ;  /* 0x0000000000247805 */ /* 0x000fe2000001ff00 */
[----:B------:R1:W-:Y:S01]  /*1a70*/  STL [R1+0x1c], RZ ;  /* 0x00001cff01007387 */ /* 0x0003e20000100800 */
[----:B------:R-:W-:Y:S01]  /*1a80*/  UIADD3 UR10, UR10, 0x200, URZ ;  /* 0x000002000a0a7890 */ /* 0x000fe2000fffe03f */
[----:B------:R-:W-:-:S02]  /*1a90*/  CS2R R38, SRZ ;  /* 0x0000000000267805 */ /* 0x000fc4000001ff00 */
[----:B------:R-:W-:Y:S01]  /*1aa0*/  CS2R R40, SRZ ;  /* 0x0000000000287805 */ /* 0x000fe2000001ff00 */
[----:B------:R1:W-:Y:S01]  /*1ab0*/  STL [R1+0x18], RZ ;  /* 0x000018ff01007387 */ /* 0x0003e20000100800 */
[----:B------:R-:W-:Y:S01]  /*1ac0*/  USHF.R.U32.HI UR10, URZ, 0x4, UR10 ;  /* 0x000000043f0a7899 */ /* 0x000fe2000801160a */
[----:B------:R-:W-:Y:S02]  /*1ad0*/  CS2R R42, SRZ ;  /* 0x00000000002a7805 */ /* 0x000fe4000001ff00 */
[----:B------:R-:W-:Y:S01]  /*1ae0*/  CS2R R44, SRZ ;  /* 0x00000000002c7805 */ /* 0x000fe2000001ff00 */
[----:B------:R1:W-:Y:S01]  /*1af0*/  STL [R1+0x14], RZ ;  /* 0x000014ff01007387 */ /* 0x0003e20000100800 */
[----:B------:R-:W-:Y:S01]  /*1b00*/  ULOP3.LUT UR15, UR10, 0x3fff, URZ, 0xc0, !UPT ;  /* 0x00003fff0a0f7892 */ /* 0x000fe2000f8ec03f */
        /* <DEDUP_REMOVED lines=18> */
[----:B------:R1:W-:Y:S01]  /*1c30*/  STL [R1], RZ ;  /* 0x000000ff01007387 */ /* 0x0003e20000100800 */
[----:B------:R-:W-:-:S02]  /*1c40*/  CS2R R74, SRZ ;  /* 0x00000000004a7805 */ /* 0x000fc4000001ff00 */
[----:B------:R-:W-:Y:S02]  /*1c50*/  CS2R R76, SRZ ;  /* 0x00000000004c7805 */ /* 0x000fe4000001ff00 */
[----:B------:R-:W-:Y:S02]  /*1c60*/  CS2R R78, SRZ ;  /* 0x00000000004e7805 */ /* 0x000fe4000001ff00 */
[----:B------:R-:W-:Y:S02]  /*1c70*/  CS2R R80, SRZ ;  /* 0x0000000000507805 */ /* 0x000fe4000001ff00 */
[----:B------:R-:W-:Y:S02]  /*1c80*/  CS2R R82, SRZ ;  /* 0x0000000000527805 */ /* 0x000fe4000001ff00 */
[----:B------:R-:W-:Y:S02]  /*1c90*/  CS2R R84, SRZ ;  /* 0x0000000000547805 */ /* 0x000fe4000001ff00 */
        /* <DEDUP_REMOVED lines=32> */
[----:B------:R-:W-:Y:S01]  /*1ea0*/  CS2R R150, SRZ ;  /* 0x0000000000967805 */ /* 0x000fe2000001ff00 */
[----:B-1----:R-:W-:Y:S06]  /*1eb0*/  @!P1 BRA `(.L_x_18) ;  /* 0x0000001000549947 */ /* 0x002fec0003800000 */
[----:B------:R-:W-:-:S06]  /*1ec0*/  UISETP.NE.AND UP0, UPT, UR22, 0x3, UPT ;  /* 0x000000031600788c */ /* 0x000fcc000bf05270 */
[----:B------:R-:W-:-:S13]  /*1ed0*/  PLOP3.LUT P2, PT, PT, PT, UP0, 0x80, 0x0 ;  /* 0x000000000000781c */ /* 0x000fda0003f4f008 */
[----:B------:R-:W-:Y:S05]  /*1ee0*/  @!P2 BRA `(.L_x_19) ;  /* 0x000000000004a947 */ /* 0x000fea0003800000 */
[----:B------:R-:W-:Y:S01]  /*1ef0*/  BPT.TRAP 0x1 ;  /* 0x000000040000795c */ /* 0x000fe20000300000 */
.L_x_19:
[----:B------:R-:W-:Y:S01]  /*1f00*/  ULEA UR6, UR5, UR14, 0x3 ;  /* 0x0000000e05067291 */ /* 0x000fe2000f8e183f */
[----:B------:R-:W-:-:S05]  /*1f10*/  IMAD.U32 R0, RZ, RZ, UR4 ;  /* 0x00000004ff007e24 */ /* 0x000fca000f8e00ff */
[----:B------:R-:W-:-:S04]  /*1f20*/  SHF.L.U32 R0, R0, 0x1f, RZ ;  /* 0x0000001f00007819 */ /* 0x000fc800000006ff */
[----:B------:R0:W1:Y:S01]  /*1f30*/  SYNCS.PHASECHK.TRANS64.TRYWAIT P1, [UR6], R0 ;  /* 0x00000000ff0075a7 */ /* 0x0000620008020146 */
[----:B------:R-:W-:Y:S05]  /*1f40*/  @!P2 BRA `(.L_x_20) ;  /* 0x000000000004a947 */ /* 0x000fea0003800000 */
[----:B------:R-:W-:Y:S01]  /*1f50*/  BPT.TRAP 0x1 ;  /* 0x000000040000795c */ /* 0x000fe20000300000 */
.L_x_20:
[----:B-1----:R-:W-:Y:S05]  /*1f60*/  @P1 BRA `(.L_x_21) ;  /* 0x0000000000081947 */ /* 0x002fea0003800000 */
[----:B------:R-:W1:Y:S02]  /*1f70*/  SYNCS.PHASECHK.TRANS64.TRYWAIT P1, [UR6], R0 ;  /* 0x00000000ff0075a7 */ /* 0x000e640008020146 */
[----:B-1----:R-:W-:Y:S05]  /*1f80*/  @!P1 BRA `(.L_x_22) ;  /* 0x000000e800d09947 */ /* 0x002fea0003800000 */
.L_x_21:
[----:B------:R2:W-:Y:S01]  /*1f90*/  STL [R1+0x74], RZ ;  /* 0x000074ff01007387 */ /* 0x0005e20000100800 */
[----:B------:R-:W-:Y:S01]  /*1fa0*/  UIADD3 UR6, UR14, 0x12200, URZ ;  /* 0x000122000e067890 */ /* 0x000fe2000fffe03f */
[----:B------:R-:W-:Y:S01]  /*1fb0*/  WARPGROUP.ARRIVE ;  /* 0x00000000000079c5 */ /* 0x000fe20000000000 */
[----:B------:R-:W-:Y:S01]  /*1fc0*/  ULDC UR7, c[0x0][0x50c] ;  /* 0x0001430000077ab9 */ /* 0x000fe20000000800 */
[----:B------:R2:W-:Y:S01]  /*1fd0*/  STL [R1+0x70], RZ ;  /* 0x000070ff01007387 */ /* 0x0005e20000100800 */
[----:B------:R-:W-:Y:S01]  /*1fe0*/  UISETP.NE.AND UP0, UPT, UR7, 0x1, UPT ;  /* 0x000000010700788c */ /* 0x000fe2000bf05270 */
[----:B01----:R-:W-:Y:S01]  /*1ff0*/  IMAD.MOV.U32 R0, RZ, RZ, RZ ;  /* 0x000000ffff007224 */ /* 0x003fe200078e00ff */
[----:B------:R-:W-:Y:S01]  /*2000*/  USHF.R.U32.HI UR6, URZ, 0x4, UR6 ;  /* 0x000000043f067899 */ /* 0x000fe20008011606 */
[----:B------:R2:W-:Y:S01]  /*2010*/  STL [R1+0x6c], RZ ;  /* 0x00006cff01007387 */ /* 0x0005e20000100800 */
[----:B------:R-:W-:Y:S01]  /*2020*/  USEL UR7, URZ, 0x1, UP0 ;  /* 0x000000013f077887 */ /* 0x000fe20008000000 */
[----:B------:R-:W-:Y:S01]  /*2030*/  CS2R R2, SRZ ;  /* 0x0000000000027805 */ /* 0x000fe2000001ff00 */
[----:B------:R-:W-:Y:S01]  /*2040*/  ULOP3.LUT UR6, UR6, 0x3fff, URZ, 0xc0, !UPT ;  /* 0x00003fff06067892 */ /* 0x000fe2000f8ec03f */
[----:B------:R2:W-:Y:S01]  /*2050*/  STL [R1+0x68], RZ ;  /* 0x000068ff01007387 */ /* 0x0005e20000100800 */
[----:B------:R-:W-:Y:S01]  /*2060*/  ULOP3.LUT UR8, UR15, 0x10000, URZ, 0xfc, !UPT ;  /* 0x000100000f087892 */ /* 0x000fe2000f8efc3f */
[----:B------:R-:W-:Y:S01]  /*2070*/  CS2R R4, SRZ ;  /* 0x0000000000047805 */ /* 0x000fe2000001ff00 */
[----:B------:R-:W-:Y:S01]  /*2080*/  ULOP3.LUT UR6, UR6, 0x10000, URZ, 0xfc, !UPT ;  /* 0x0001000006067892 */ /* 0x000fe2000f8efc3f */
[----:B------:R2:W-:Y:S01]  /*2090*/  STL [R1+0x64], RZ ;  /* 0x000064ff01007387 */ /* 0x0005e20000100800 */
[----:B------:R-:W-:Y:S01]  /*20a0*/  ISETP.NE.AND P1, PT, RZ, UR7, PT ;  /* 0x00000007ff007c0c */ /* 0x000fe2000bf25270 */
[----:B------:R-:W-:Y:S01]  /*20b0*/  ULEA UR8, UR5, UR8, 0x8 ;  /* 0x0000000805087291 */ /* 0x000fe2000f8e403f */
[----:B------:R-:W-:Y:S01]  /*20c0*/  CS2R R6, SRZ ;  /* 0x0000000000067805 */ /* 0x000fe2000001ff00 */
[----:B------:R2:W-:Y:S01]  /*20d0*/  STL [R1+0x60], RZ ;  /* 0x000060ff01007387 */ /* 0x0005e20000100800 */
[----:B------:R-:W-:Y:S01]  /*20e0*/  ULEA UR10, UR5, UR6, 0x9 ;  /* 0x00000006050a7291 */ /* 0x000fe2000f8e483f */
[----:B------:R-:W-:Y:S01]  /*20f0*/  CS2R R8, SRZ ;  /* 0x0000000000087805 */ /* 0x000fe2000001ff00 */
[----:B------:R-:W-:Y:S01]  /*2100*/  UMOV UR9, 0xc0000010 ;  /* 0xc000001000097882 */ /* 0x000fe20000000000 */
[----:B------:R2:W-:Y:S01]  /*2110*/  STL [R1+0x5c], RZ ;  /* 0x00005cff01007387 */ /* 0x0005e20000100800 */
[----:B------:R-:W-:Y:S01]  /*2120*/  UMOV UR11, 0xc0000010 ;  /* 0xc0000010000b7882 */ /* 0x000fe20000000000 */
[----:B------:R-:W-:Y:S01]  /*2130*/  UMOV UR6, 0x1 ;  /* 0x0000000100067882 */ /* 0x000fe20000000000 */
[----:B------:R-:W-:Y:S01]  /*2140*/  CS2R R10, SRZ ;  /* 0x00000000000a7805 */ /* 0x000fe2000001ff00 */
[----:B------:R2:W-:Y:S01]  /*2150*/  STL [R1+0x58], RZ ;  /* 0x000058ff01007387 */ /* 0x0005e20000100800 */
[----:B------:R-:W-:Y:S01]  /*2160*/  CS2R R12, SRZ ;  /* 0x00000000000c7805 */ /* 0x000fe2000001ff00 */
[----:B------:R-:W-:Y:S01]  /*2170*/  QGMMA.64x256x32.F32.E4M3.E4M3 R24, gdesc[UR8], RZ, !UPT, gsb0 ;  /* 0x03e00000081879f3 */ /* 0x000fe2000c0008ff */
        /* <DEDUP_REMOVED lines=55> */
[----:B------:R-:W-:Y:S01]  /*24f0*/  CS2R R224, SRZ ;  /* 0x0000000000e07805 */ /* 0x000fe2000001ff00 */
[----:B------:R-:W-:Y:S01]  /*2500*/  IMAD.MOV.U32 R226, RZ, RZ, RZ ;  /* 0x000000ffffe27224 */ /* 0x000fe200078e00ff */
[----:B------:R2:W-:Y:S04]  /*2510*/  STL [R1+0x1c], RZ ;  /* 0x00001cff01007387 */ /* 0x0005e80000100800 */
[----:B------:R2:W-:Y:S04]  /*2520*/  STL [R1+0x18], RZ ;  /* 0x000018ff01007387 */ /* 0x0005e80000100800 */
[----:B------:R2:W-:Y:S04]  /*2530*/  STL [R1+0x14], RZ ;  /* 0x000014ff01007387 */ /* 0x0005e80000100800 */
[----:B------:R2:W-:Y:S04]  /*2540*/  STL [R1+0x10], RZ ;  /* 0x000010ff01007387 */ /* 0x0005e80000100800 */
[----:B------:R2:W-:Y:S04]  /*2550*/  STL [R1+0xc], RZ ;  /* 0x00000cff01007387 */ /* 0x0005e80000100800 */
[----:B------:R2:W-:Y:S04]  /*2560*/  STL [R1+0x8], RZ ;  /* 0x000008ff01007387 */ /* 0x0005e80000100800 */
[----:B------:R2:W-:Y:S04]  /*2570*/  STL [R1+0x4], RZ ;  /* 0x000004ff01007387 */ /* 0x0005e80000100800 */
[----:B------:R2:W-:Y:S01]  /*2580*/  STL [R1], RZ ;  /* 0x000000ff01007387 */ /* 0x0005e20000100800 */
[----:B------:R-:W-:Y:S05]  /*2590*/  @!P1 BRA `(.L_x_23) ;  /* 0x0000000800809947 */ /* 0x000fea0003800000 */
[----:B------:R-:W-:Y:S02]  /*25a0*/  WARPGROUP.DEPBAR.LE gsb0, 0x0 ;  /* 0x00008000000079c5 */ /* 0x000fe40000010000 */
[----:B------:R-:W-:-:S01]  /*25b0*/  FADD R227, RZ, R122 ;  /* 0x0000007affe37221 */ /* 0x000fc20000000000 */
[----:B------:R-:W-:Y:S01]  /*25c0*/  FADD R226, RZ, R24 ;  /* 0x00000018ffe27221 */ /* 0x000fe20000000000 */
[----:B------:R-:W-:-:S01]  /*25d0*/  FADD R225, RZ, R25 ;  /* 0x00000019ffe17221 */ /* 0x000fc20000000000 */
[----:B------:R-:W-:Y:S01]  /*25e0*/  FADD R224, RZ, R26 ;  /* 0x0000001affe07221 */ /* 0x000fe20000000000 */
[----:B------:R-:W-:-:S01]  /*25f0*/  FADD R223, RZ, R27 ;  /* 0x0000001bffdf7221 */ /* 0x000fc20000000000 */
[----:B------:R0:W-:Y:S01]  /*2600*/  STL [R1], R227 ;  /* 0x000000e301007387 */ /* 0x0001e20000100800 */
[----:B------:R-:W-:-:S01]  /*2610*/  FADD R222, RZ, R28 ;  /* 0x0000001cffde7221 */ /* 0x000fc20000000000 */
[----:B------:R-:W-:Y:S01]  /*2620*/  FADD R221, RZ, R29 ;  /* 0x0000001dffdd7221 */ /* 0x000fe20000000000 */
[----:B------:R-:W-:-:S01]  /*2630*/  FADD R220, RZ, R30 ;  /* 0x0000001effdc7221 */ /* 0x000fc20000000000 */
[----:B------:R-:W-:Y:S01]  /*2640*/  FADD R219, RZ, R31 ;  /* 0x0000001fffdb7221 */ /* 0x000fe20000000000 */
[----:B------:R-:W-:-:S01]  /*2650*/  FADD R218, RZ, R32 ;  /* 0x00000020ffda7221 */ /* 0x000fc20000000000 */
[----:B------:R-:W-:Y:S01]  /*2660*/  FADD R217, RZ, R33 ;  /* 0x00000021ffd97221 */ /* 0x000fe20000000000 */
[----:B------:R-:W-:-:S01]  /*2670*/  FADD R216, RZ, R34 ;  /* 0x00000022ffd87221 */ /* 0x000fc20000000000 */
[----:B------:R-:W-:Y:S01]  /*2680*/  FADD R215, RZ, R35 ;  /* 0x00000023ffd77221 */ /* 0x000fe20000000000 */
[----:B------:R-:W-:-:S01]  /*2690*/  FADD R214, RZ, R36 ;  /* 0x00000024ffd67221 */ /* 0x000fc20000000000 */
[----:B0-----:R-:W-:Y:S01]  /*26a0*/  FADD R227, RZ, R123 ;  /* 0x0000007bffe37221 */ /* 0x001fe20000000000 */
[----:B------:R-:W-:-:S01]  /*26b0*/  FADD R213, RZ, R37 ;  /* 0x00000025ffd57221 */ /* 0x000fc20000000000 */
[----:B------:R-:W-:Y:S01]  /*26c0*/  FADD R212, RZ, R38 ;  /* 0x00000026ffd47221 */ /* 0x000fe20000000000 */
[----:B------:R-:W-:-:S01]  /*26d0*/  FADD R211, RZ, R39 ;  /* 0x00000027ffd37221 */ /* 0x000fc20000000000 */
[----:B------:R-:W-:Y:S01]  /*26e0*/  FADD R210, RZ, R40 ;  /* 0x00000028ffd27221 */ /* 0x000fe20000000000 */
[----:B------:R0:W-:Y:S01]  /*26f0*/  STL [R1+0x4], R227 ;  /* 0x000004e301007387 */ /* 0x0001e20000100800 */
        /* <DEDUP_REMOVED lines=93> */
[----:B------:R-:W-:Y:S01]  /*2cd0*/  UMOV UR6, URZ ;  /* 0x0000003f00067c82 */ /* 0x000fe20008000000 */
[----:B0-----:R-:W-:-:S05]  /*2ce0*/  FADD R227, RZ, R130 ;  /* 0x00000082ffe37221 */ /* 0x001fca0000000000 */
[----:B------:R0:W-:Y:S02]  /*2cf0*/  STL [R1+0x20], R227 ;  /* 0x000020e301007387 */ /* 0x0001e40000100800 */
        /* <DEDUP_REMOVED lines=42> */
.L_x_23:
[----:B------:R-:W-:-:S04]  /*2fa0*/  UIADD3 UR16, UR5, 0x1, URZ ;  /* 0x0000000105107890 */ /* 0x000fc8000fffe03f */
[----:B------:R-:W-:-:S04]  /*2fb0*/  UISETP.NE.AND UP0, UPT, UR16, 0x12, UPT ;  /* 0x000000121000788c */ /* 0x000fc8000bf05270 */
[----:B------:R-:W-:Y:S02]  /*2fc0*/  USEL UR8, URZ, 0x1, UP0 ;  /* 0x000000013f087887 */ /* 0x000fe40008000000 */
[----:B------:R-:W-:Y:S02]  /*2fd0*/  USEL UR16, UR16, URZ, UP0 ;  /* 0x0000003f10107287 */ /* 0x000fe40008000000 */
[----:B------:R-:W-:-:S06]  /*2fe0*/  ULOP3.LUT UR8, UR4, UR8, URZ, 0x3c, !UPT ;  /* 0x0000000804087292 */ /* 0x000fcc000f8e3c3f */
[----:B0-----:R-:W-:Y:S01]  /*2ff0*/  IMAD.U32 R227, RZ, RZ, UR8 ;  /* 0x00000008ffe37e24 */ /* 0x001fe2000f8e00ff */
[----:B------:R-:W-:-:S06]  /*3000*/  UMOV UR8, 0x1 ;  /* 0x0000000100087882 */ /* 0x000fcc0000000000 */
.L_x_18:
[----:B------:R-:W-:-:S04]  /*3010*/  UISETP.LT.AND UP0, UPT, UR12, 0x1, UPT ;  /* 0x000000010c00788c */ /* 0x000fc8000bf01270 */
[----:B------:R-:W-:-:S04]  /*3020*/  USEL UR9, UR12, 0x1, UP0 ;  /* 0x000000010c097887 */ /* 0x000fc80008000000 */
[----:B------:R-:W-:-:S04]  /*3030*/  UIADD3 UR9, UR12, -UR9, URZ ;  /* 0x800000090c097290 */ /* 0x000fc8000fffe03f */
[----:B------:R-:W-:-:S06]  /*3040*/  UISETP.GE.AND UP0, UPT, UR9, 0x1, UPT ;  /* 0x000000010900788c */ /* 0x000fcc000bf06270 */
[----:B------:R-:W-:-:S13]  /*3050*/  PLOP3.LUT P1, PT, PT, PT, UP0, 0x80, 0x0 ;  /* 0x000000000000781c */ /* 0x000fda0003f2f008 */
[----:B------:R-:W-:Y:S05]  /*3060*/  @!P1 BRA `(.L_x_24) ;  /* 0x0000001000809947 */ /* 0x000fea0003800000 */
[----:B------:R-:W-:Y:S01]  /*3070*/  IMAD.U32 R228, RZ, RZ, UR9 ;  /* 0x00000009ffe47e24 */ /* 0x000fe2000f8e00ff */
[----:B------:R-:W-:Y:S01]  /*3080*/  UMOV UR17, UR5 ;  /* 0x0000000500117c82 */ /* 0x000fe20008000000 */
[----:B------:R-:W-:-:S05]  /*3090*/  ULDC UR24, c[0x0][0x50c] ;  /* 0x0001430000187ab9 */ /* 0x000fca0000000800 */
.L_x_32:
[----:B------:R-:W-:-:S06]  /*30a0*/  UISETP.NE.AND UP0, UPT, UR22, 0x3, UPT ;  /* 0x000000031600788c */ /* 0x000fcc000bf05270 */
[----:B------:R-:W-:-:S13]  /*30b0*/  PLOP3.LUT P2, PT, PT, PT, UP0, 0x80, 0x0 ;  /* 0x000000000000781c */ /* 0x000fda0003f4f008 */
[----:B01---5:R-:W-:Y:S05]  /*30c0*/  @!P2 BRA `(.L_x_25) ;  /* 0x000000000004a947 */ /* 0x023fea0003800000 */
[----:B------:R-:W-:Y:S01]  /*30d0*/  BPT.TRAP 0x1 ;  /* 0x000000040000795c */ /* 0x000fe20000300000 */
.L_x_25:
[----:B------:R-:W0:Y:S01]  /*30e0*/  S2UR UR9, SR_CgaCtaId ;  /* 0x00000000000979c3 */ /* 0x000e220000008800 */
[----:B------:R-:W-:Y:S01]  /*30f0*/  UMOV UR14, 0x400 ;  /* 0x00000400000e7882 */ /* 0x000fe20000000000 */
[----:B------:R-:W-:Y:S01]  /*3100*/  SHF.L.U32 R229, R227, 0x1f, RZ ;  /* 0x0000001fe3e57819 */ /* 0x000fe200000006ff */
[----:B0-----:R-:W-:-:S04]  /*3110*/  ULEA UR14, UR9, UR14, 0x18 ;  /* 0x0000000e090e7291 */ /* 0x001fc8000f8ec03f */
[----:B------:R-:W-:-:S09]  /*3120*/  ULEA UR9, UR16, UR14, 0x3 ;  /* 0x0000000e10097291 */ /* 0x000fd2000f8e183f */
[----:B------:R0:W1:Y:S01]  /*3130*/  SYNCS.PHASECHK.TRANS64.TRYWAIT P1, [UR9], R229 ;  /* 0x000000e5ff0075a7 */ /* 0x0000620008020149 */
[----:B------:R-:W-:Y:S05]  /*3140*/  @!P2 BRA `(.L_x_26) ;  /* 0x000000000004a947 */ /* 0x000fea0003800000 */
[----:B------:R-:W-:Y:S01]  /*3150*/  BPT.TRAP 0x1 ;  /* 0x000000040000795c */ /* 0x000fe20000300000 */
.L_x_26:
[----:B-1----:R-:W-:Y:S05]  /*3160*/  @P1 BRA `(.L_x_27) ;  /* 0x0000000000081947 */ /* 0x002fea0003800000 */
[----:B------:R-:W1:Y:S02]  /*3170*/  SYNCS.PHASECHK.TRANS64.TRYWAIT P1, [UR9], R229 ;  /* 0x000000e5ff0075a7 */ /* 0x000e640008020149 */
[----:B-1----:R-:W-:Y:S05]  /*3180*/  @!P1 BRA `(.L_x_28) ;  /* 0x000000d800689947 */ /* 0x002fea0003800000 */
.L_x_27:
[----:B------:R-:W-:Y:S01]  /*3190*/  UIADD3 UR9, UR14, 0x12200, URZ ;  /* 0x000122000e097890 */ /* 0x000fe2000fffe03f */
[----:B------:R-:W-:Y:S01]  /*31a0*/  WARPGROUP.ARRIVE ;  /* 0x00000000000079c5 */ /* 0x000fe20000000000 */
[----:B------:R-:W-:Y:S02]  /*31b0*/  UISETP.NE.AND UP0, UPT, UR7, URZ, UPT ;  /* 0x0000003f0700728c */ /* 0x000fe4000bf05270 */
[----:B------:R-:W-:Y:S02]  /*31c0*/  USHF.R.U32.HI UR9, URZ, 0x4, UR9 ;  /* 0x000000043f097899 */ /* 0x000fe40008011609 */
[----:B------:R-:W-:Y:S02]  /*31d0*/  USEL UR8, UR8, URZ, !UP0 ;  /* 0x0000003f08087287 */ /* 0x000fe4000c000000 */
[----:B------:R-:W-:Y:S02]  /*31e0*/  ULOP3.LUT UR9, UR9, 0x3fff, URZ, 0xc0, !UPT ;  /* 0x00003fff09097892 */ /* 0x000fe4000f8ec03f */
[----:B------:R-:W-:-:S02]  /*31f0*/  ULOP3.LUT UR7, UR15, 0x10000, URZ, 0xfc, !UPT ;  /* 0x000100000f077892 */ /* 0x000fc4000f8efc3f */
[----:B------:R-:W-:Y:S02]  /*3200*/  ULOP3.LUT UR9, UR9, 0x10000, URZ, 0xfc, !UPT ;  /* 0x0001000009097892 */ /* 0x000fe4000f8efc3f */
[----:B------:R-:W-:Y:S02]  /*3210*/  UISETP.NE.U32.AND UP0, UPT, UR8, URZ, UPT ;  /* 0x0000003f0800728c */ /* 0x000fe4000bf05070 */
[----:B------:R-:W-:Y:S02]  /*3220*/  ULEA UR8, UR16, UR7, 0x8 ;  /* 0x0000000710087291 */ /* 0x000fe4000f8e403f */
[----:B------:R-:W-:Y:S01]  /*3230*/  ULEA UR10, UR16, UR9, 0x9 ;  /* 0x00000009100a7291 */ /* 0x000fe2000f8e483f */
[----:B------:R-:W-:Y:S02]  /*3240*/  UMOV UR11, 0xc0000010 ;  /* 0xc0000010000b7882 */ /* 0x000fe40000000000 */
[----:B------:R-:W-:Y:S01]  /*3250*/  UMOV UR9, 0xc0000010 ;  /* 0xc000001000097882 */ /* 0x000fe20000000000 */
[----:B------:R-:W-:-:S05]  /*3260*/  UIADD3 UR6, UR6, 0x1, URZ ;  /* 0x0000000106067890 */ /* 0x000fca000fffe03f */
[----:B------:R-:W-:Y:S01]  /*3270*/  QGMMA.64x256x32.F32.E4M3.E4M3 R24, gdesc[UR8], R24, UP0, gsb0 ;  /* 0x03e00000081879f3 */ /* 0x000fe2000b800818 */
[----:B------:R-:W-:-:S04]  /*3280*/  UISETP.NE.AND UP0, UPT, UR6, UR24, UPT ;  /* 0x000000180600728c */ /* 0x000fc8000bf05270 */
[----:B------:R-:W-:-:S06]  /*3290*/  USEL UR7, URZ, 0x1, UP0 ;  /* 0x000000013f077887 */ /* 0x000fcc0008000000 */
[----:B------:R-:W-:Y:S01]  /*32a0*/  ISETP.NE.AND P1, PT, RZ, UR7, PT ;  /* 0x00000007ff007c0c */ /* 0x000fe2000bf25270 */
[----:B------:R-:W-:-:S12]  /*32b0*/  WARPGROUP.DEPBAR.LE gsb0, 0x1 ;  /* 0x00008000000079c5 */ /* 0x000fd80000010100 */
[----:B------:R-:W-:Y:S05]  /*32c0*/  @!P1 BRA `(.L_x_29) ;  /* 0x0000000c00809947 */ /* 0x000fea0003800000 */
[----:B------:R-:W-:Y:S02]  /*32d0*/  WARPGROUP.DEPBAR.LE gsb0, 0x0 ;  /* 0x00008000000079c5 */ /* 0x000fe40000010000 */
[----:B------:R-:W-:-:S01]  /*32e0*/  FADD R226, R24, R226 ;  /* 0x000000e218e27221 */ /* 0x000fc20000000000 */
[----:B------:R-:W-:Y:S01]  /*32f0*/  FADD R225, R25, R225 ;  /* 0x000000e119e17221 */ /* 0x000fe20000000000 */
[----:B------:R1:W-:Y:S01]  /*3300*/  STL [R1+0x8c], R227 ;  /* 0x00008ce301007387 */ /* 0x0003e20000100800 */
[----:B------:R-:W-:-:S01]  /*3310*/  FADD R224, R26, R224 ;  /* 0x000000e01ae07221 */ /* 0x000fc20000000000 */
[----:B------:R-:W-:Y:S01]  /*3320*/  FADD R223, R27, R223 ;  /* 0x000000df1bdf7221 */ /* 0x000fe20000000000 */
[----:B------:R-:W-:-:S01]  /*3330*/  FADD R222, R28, R222 ;  /* 0x000000de1cde7221 */ /* 0x000fc20000000000 */
[----:B------:R-:W-:Y:S01]  /*3340*/  FADD R221, R29, R221 ;  /* 0x000000dd1ddd7221 */ /* 0x000fe20000000000 */
[----:B-1----:R-:W3:Y:S04]  /*3350*/  LDL.LU R227, [R1+0x30] ;  /* 0x0000300001e37983 */ /* 0x002ee80000300800 */
[----:B------:R1:W-:Y:S01]  /*3360*/  STL [R1+0x90], R226 ;  /* 0x000090e201007387 */ /* 0x0003e20000100800 */
[----:B------:R-:W-:-:S01]  /*3370*/  FADD R220, R30, R220 ;  /* 0x000000dc1edc7221 */ /* 0x000fc20000000000 */
[----:B------:R-:W-:-:S02]  /*3380*/  FADD R219, R31, R219 ;  /* 0x000000db1fdb7221 */ /* 0x000fc40000000000 */
[----:B-1----:R-:W4:Y:S04]  /*3390*/  LDL.LU R226, [R1+0x2c] ;  /* 0x00002c0001e27983 */ /* 0x002f280000300800 */
[----:B------:R1:W-:Y:S01]  /*33a0*/  STL [R1+0x94], R225 ;  /* 0x000094e101007387 */ /* 0x0003e20000100800 */
[----:B------:R-:W-:-:S03]  /*33b0*/  FADD R218, R32, R218 ;  /* 0x000000da20da7221 */ /* 0x000fc60000000000 */
[----:B-1----:R-:W2:Y:S04]  /*33c0*/  LDL.LU R225, [R1+0x28] ;  /* 0x0000280001e17983 */ /* 0x002ea80000300800 */
        /* <DEDUP_REMOVED lines=9> */
[----:B------:R1:W-:Y:S04]  /*3460*/  STL [R1+0xa4], R221 ;  /* 0x0000a4dd01007387 */ /* 0x0003e80000100800 */
        /* <DEDUP_REMOVED lines=12> */
[----:B-1----:R-:W2:Y:S01]  /*3530*/  LDL.LU R215, [R1] ;  /* 0x0000000001d77983 */ /* 0x002ea20000300800 */
[----:B------:R-:W-:-:S01]  /*3540*/  FADD R214, R36, R214 ;  /* 0x000000d624d67221 */ /* 0x000fc20000000000 */
[----:B------:R-:W-:Y:S01]  /*3550*/  FADD R213, R37, R213 ;  /* 0x000000d525d57221 */ /* 0x000fe20000000000 */
[----:B------:R-:W-:-:S01]  /*3560*/  FADD R212, R38, R212 ;  /* 0x000000d426d47221 */ /* 0x000fc20000000000 */
[----:B------:R-:W-:Y:S01]  /*3570*/  FADD R211, R39, R211 ;  /* 0x000000d327d37221 */ /* 0x000fe20000000000 */
[----:B------:R-:W-:-:S01]  /*3580*/  FADD R210, R40, R210 ;  /* 0x000000d228d27221 */ /* 0x000fc20000000000 */
[----:B------:R-:W-:Y:S01]  /*3590*/  STL [R1+0xc0], R214 ;  /* 0x0000c0d601007387 */ /* 0x000fe20000100800 */
        /* <DEDUP_REMOVED lines=11> */
[----:B------:R1:W-:Y:S01]  /*3650*/  STL [R1+0xcc], R211 ;  /* 0x0000ccd301007387 */ /* 0x0003e20000100800 */
[----:B------:R-:W-:-:S01]  /*3660*/  FADD R200, R50, R200 ;  /* 0x000000c832c87221 */ /* 0x000fc20000000000 */
[----:B------:R-:W-:Y:S01]  /*3670*/  FADD R199, R51, R199 ;  /* 0x000000c733c77221 */ /* 0x000fe20000000000 */
        /* <DEDUP_REMOVED lines=69> */
[----:B-----5:R-:W-:Y:S01]  /*3ad0*/  FADD R0, R121, R0 ;  /* 0x0000000079007221 */ /* 0x020fe20000000000 */
[----:B---3--:R-:W-:-:S01]  /*3ae0*/  FADD R227, R134, R227 ;  /* 0x000000e386e37221 */ /* 0x008fc20000000000 */
[----:B----4-:R-:W-:Y:S01]  /*3af0*/  FADD R226, R133, R226 ;  /* 0x000000e285e27221 */ /* 0x010fe20000000000 */
[----:B--2---:R-:W-:-:S01]  /*3b00*/  FADD R225, R132, R225 ;  /* 0x000000e184e17221 */ /* 0x004fc20000000000 */
        /* <DEDUP_REMOVED lines=9> */
[----:B------:R-:W-:-:S05]  /*3ba0*/  FADD R215, R122, R215 ;  /* 0x000000d77ad77221 */ /* 0x000fca0000000000 */
[----:B------:R2:W-:Y:S04]  /*3bb0*/  STL [R1], R215 ;  /* 0x000000d701007387 */ /* 0x0005e80000100800 */
[----:B------:R3:W-:Y:S04]  /*3bc0*/  STL [R1+0x4], R216 ;  /* 0x000004d801007387 */ /* 0x0007e80000100800 */
        /* <DEDUP_REMOVED lines=8> */
[----:B-1----:R-:W4:Y:S04]  /*3c50*/  LDL.LU R211, [R1+0x34] ;  /* 0x0000340001d37983 */ /* 0x002f280000300800 */
[----:B------:R1:W-:Y:S04]  /*3c60*/  STL [R1+0x28], R225 ;  /* 0x000028e101007387 */ /* 0x0003e80000100800 */
[----:B------:R-:W4:Y:S04]  /*3c70*/  LDL.LU R212, [R1+0x38] ;  /* 0x0000380001d47983 */ /* 0x000f280000300800 */
[----:B------:R1:W-:Y:S04]  /*3c80*/  STL [R1+0x2c], R226 ;  /* 0x00002ce201007387 */ /* 0x0003e80000100800 */
[----:B------:R-:W4:Y:S04]  /*3c90*/  LDL.LU R213, [R1+0x3c] ;  /* 0x00003c0001d57983 */ /* 0x000f280000300800 */
[----:B------:R1:W-:Y:S04]  /*3ca0*/  STL [R1+0x30], R227 ;  /* 0x000030e301007387 */ /* 0x0003e80000100800 */
[----:B------:R-:W4:Y:S04]  /*3cb0*/  LDL.LU R214, [R1+0x40] ;  /* 0x0000400001d67983 */ /* 0x000f280000300800 */
[----:B--2---:R-:W2:Y:S04]  /*3cc0*/  LDL.LU R215, [R1+0x44] ;  /* 0x0000440001d77983 */ /* 0x004ea80000300800 */
[----:B---3--:R-:W3:Y:S04]  /*3cd0*/  LDL.LU R216, [R1+0x48] ;  /* 0x0000480001d87983 */ /* 0x008ee80000300800 */
[----:B----4-:R-:W4:Y:S04]  /*3ce0*/  LDL.LU R217, [R1+0x4c] ;  /* 0x00004c0001d97983 */ /* 0x010f280000300800 */
[----:B0-----:R-:W4:Y:S04]  /*3cf0*/  LDL.LU R218, [R1+0x50] ;  /* 0x0000500001da7983 */ /* 0x001f280000300800 */
[----:B------:R-:W4:Y:S04]  /*3d00*/  LDL.LU R219, [R1+0x54] ;  /* 0x0000540001db7983 */ /* 0x000f280000300800 */
[----:B------:R-:W4:Y:S04]  /*3d10*/  LDL.LU R220, [R1+0x58] ;  /* 0x0000580001dc7983 */ /* 0x000f280000300800 */
[----:B------:R-:W4:Y:S04]  /*3d20*/  LDL.LU R221, [R1+0x5c] ;  /* 0x00005c0001dd7983 */ /* 0x000f280000300800 */
[----:B------:R-:W4:Y:S04]  /*3d30*/  LDL.LU R222, [R1+0x60] ;  /* 0x0000600001de7983 */ /* 0x000f280000300800 */
[----:B------:R-:W4:Y:S04]  /*3d40*/  LDL.LU R223, [R1+0x64] ;  /* 0x0000640001df7983 */ /* 0x000f280000300800 */
[----:B------:R-:W4:Y:S04]  /*3d50*/  LDL.LU R224, [R1+0x68] ;  /* 0x0000680001e07983 */ /* 0x000f280000300800 */
[----:B-1----:R-:W4:Y:S04]  /*3d60*/  LDL.LU R225, [R1+0x6c] ;  /* 0x00006c0001e17983 */ /* 0x002f280000300800 */
[----:B------:R-:W4:Y:S04]  /*3d70*/  LDL.LU R226, [R1+0x70] ;  /* 0x0000700001e27983 */ /* 0x000f280000300800 */
[----:B------:R-:W4:Y:S01]  /*3d80*/  LDL.LU R227, [R1+0x74] ;  /* 0x0000740001e37983 */ /* 0x000f220000300800 */
[----:B------:R-:W-:-:S05]  /*3d90*/  FADD R211, R135, R211 ;  /* 0x000000d387d37221 */ /* 0x000fca0000000000 */
[----:B------:R0:W-:Y:S01]  /*3da0*/  STL [R1+0x34], R211 ;  /* 0x000034d301007387 */ /* 0x0001e20000100800 */
[----:B------:R-:W-:-:S03]  /*3db0*/  FADD R212, R136, R212 ;  /* 0x000000d488d47221 */ /* 0x000fc60000000000 */
[----:B0-----:R1:W5:Y:S01]  /*3dc0*/  LDL.LU R211, [R1+0xcc] ;  /* 0x0000cc0001d37983 */ /* 0x0013620000300800 */
[----:B------:R-:W-:-:S03]  /*3dd0*/  FADD R213, R137, R213 ;  /* 0x000000d589d57221 */ /* 0x000fc60000000000 */
[----:B------:R0:W-:Y:S01]  /*3de0*/  STL [R1+0x38], R212 ;  /* 0x000038d401007387 */ /* 0x0001e20000100800 */
[----:B------:R-:W-:-:S01]  /*3df0*/  FADD R214, R138, R214 ;  /* 0x000000d68ad67221 */ /* 0x000fc20000000000 */
[----:B--2---:R-:W-:Y:S02]  /*3e00*/  FADD R215, R139, R215 ;  /* 0x000000d78bd77221 */ /* 0x004fe40000000000 */
[----:B0-----:R1:W5:Y:S01]  /*3e10*/  LDL.LU R212, [R1+0xc8] ;  /* 0x0000c80001d47983 */ /* 0x0013620000300800 */
[----:B---3--:R-:W-:-:S03]  /*3e20*/  FADD R216, R140, R216 ;  /* 0x000000d88cd87221 */ /* 0x008fc60000000000 */
[----:B------:R0:W-:Y:S01]  /*3e30*/  STL [R1+0x3c], R213 ;  /* 0x00003cd501007387 */ /* 0x0001e20000100800 */
[----:B----4-:R-:W-:-:S03]  /*3e40*/  FADD R217, R141, R217 ;  /* 0x000000d98dd97221 */ /* 0x010fc60000000000 */
[----:B0-----:R1:W5:Y:S01]  /*3e50*/  LDL.LU R213, [R1+0xc4] ;  /* 0x0000c40001d57983 */ /* 0x0013620000300800 */
[----:B------:R-:W-:-:S03]  /*3e60*/  FADD R218, R142, R218 ;  /* 0x000000da8eda7221 */ /* 0x000fc60000000000 */
[----:B------:R0:W-:Y:S01]  /*3e70*/  STL [R1+0x40], R214 ;  /* 0x000040d601007387 */ /* 0x0001e20000100800 */
[----:B------:R-:W-:-:S01]  /*3e80*/  FADD R219, R143, R219 ;  /* 0x000000db8fdb7221 */ /* 0x000fc20000000000 */
[----:B------:R-:W-:Y:S02]  /*3e90*/  FADD R220, R144, R220 ;  /* 0x000000dc90dc7221 */ /* 0x000fe40000000000 */
[----:B0-----:R1:W5:Y:S04]  /*3ea0*/  LDL.LU R214, [R1+0xc0] ;  /* 0x0000c00001d67983 */ /* 0x0013680000300800 */
[----:B------:R0:W-:Y:S01]  /*3eb0*/  STL [R1+0x44], R215 ;  /* 0x000044d701007387 */ /* 0x0001e20000100800 */
[----:B------:R-:W-:-:S01]  /*3ec0*/  FADD R221, R145, R221 ;  /* 0x000000dd91dd7221 */ /* 0x000fc20000000000 */
[----:B------:R-:W-:-:S02]  /*3ed0*/  FADD R222, R146, R222 ;  /* 0x000000de92de7221 */ /* 0x000fc40000000000 */
[----:B0-----:R1:W5:Y:S04]  /*3ee0*/  LDL.LU R215, [R1+0xbc] ;  /* 0x0000bc0001d77983 */ /* 0x0013680000300800 */
[----:B------:R0:W-:Y:S01]  /*3ef0*/  STL [R1+0x48], R216 ;  /* 0x000048d801007387 */ /* 0x0001e20000100800 */
[----:B------:R-:W-:-:S03]  /*3f00*/  FADD R223, R147, R223 ;  /* 0x000000df93df7221 */ /* 0x000fc60000000000 */
        /* <DEDUP_REMOVED lines=13> */
[----:B------:R0:W-:Y:S04]  /*3fe0*/  STL [R1+0x5c], R221 ;  /* 0x00005cdd01007387 */ /* 0x0001e80000100800 */
        /* <DEDUP_REMOVED lines=12> */
[----:B0-----:R1:W5:Y:S01]  /*40b0*/  LDL.LU R227, [R1+0x8c] ;  /* 0x00008c0001e37983 */ /* 0x0013620000300800 */
[----:B------:R-:W-:-:S05]  /*40c0*/  UMOV UR6, URZ ;  /* 0x0000003f00067c82 */ /* 0x000fca0008000000 */
.L_x_29:
[----:B------:R-:W-:Y:S05]  /*40d0*/  @!P2 BRA `(.L_x_30) ;  /* 0x000000000004a947 */ /* 0x000fea0003800000 */
[----:B------:R-:W-:Y:S01]  /*40e0*/  BPT.TRAP 0x1 ;  /* 0x000000040000795c */ /* 0x000fe20000300000 */
.L_x_30:
[----:B-----5:R3:W-:Y:S04]  /*40f0*/  STL [R1+0x8c], R0 ;  /* 0x00008c0001007387 */ /* 0x0207e80000100800 */
[----:B---3--:R-:W3:Y:S01]  /*4100*/  LDL R0, [R1+0x78] ;  /* 0x0000780001007983 */ /* 0x008ee20000100800 */
[----:B0-----:R-:W-:-:S05]  /*4110*/  IMAD.U32 R229, RZ, RZ, UR17 ;  /* 0x00000011ffe57e24 */ /* 0x001fca000f8e00ff */
[----:B------:R-:W-:-:S05]  /*4120*/  @P0 LEA R229, R229, UR14, 0x3 ;  /* 0x0000000ee5e50c11 */ /* 0x000fca000f8e18ff */
[----:B------:R-:W-:Y:S01]  /*4130*/  @P0 VIADD R229, R229, 0x90 ;  /* 0x00000090e5e50836 */ /* 0x000fe20000000000 */
[----:B------:R-:W-:-:S06]  /*4140*/  UISETP.GT.U32.AND UP0, UPT, UR13, 0x1, UPT ;  /* 0x000000010d00788c */ /* 0x000fcc000bf04070 */
[----:B------:R-:W-:Y:S02]  /*4150*/  PLOP3.LUT P1, PT, PT, PT, UP0, 0x80, 0x0 ;  /* 0x000000000000781c */ /* 0x000fe40003f2f008 */
[----:B---3--:R-:W-:Y:S02]  /*4160*/  @P0 PRMT R229, R0, 0x654, R229 ;  /* 0x0000065400e50816 */ /* 0x008fe400000000e5 */
[----:B------:R0:W5:Y:S02]  /*4170*/  LDL.LU R0, [R1+0x8c] ;  /* 0x00008c0001007983 */ /* 0x0001640000300800 */
[----:B------:R0:W-:Y:S07]  /*4180*/  @P0 SYNCS.ARRIVE.TRANS64.RED.A1T0 RZ, [R229+URZ], RZ ;  /* 0x000000ffe5ff09a7 */ /* 0x0001ee000810043f */
[----:B------:R-:W-:Y:S05]  /*4190*/  @P1 BRA `(.L_x_31) ;  /* 0x0000000000041947 */ /* 0x000fea0003800000 */
[----:B------:R-:W-:Y:S01]  /*41a0*/  BPT.TRAP 0x1 ;  /* 0x000000040000795c */ /* 0x000fe20000300000 */
.L_x_31:
[----:B------:R-:W-:Y:S01]  /*41b0*/  UIADD3 UR16, UR16, 0x1, URZ ;  /* 0x0000000110107890 */ /* 0x000fe2000fffe03f */
[C---:B------:R-:W-:Y:S01]  /*41c0*/  ISETP.GT.AND P1, PT, R228.reuse, 0x1, PT ;  /* 0x00000001e400780c */ /* 0x040fe20003f24270 */
[----:B------:R-:W-:Y:S01]  /*41d0*/  UIADD3 UR17, UR17, 0x1, URZ ;  /* 0x0000000111117890 */ /* 0x000fe2000fffe03f */
[----:B------:R-:W-:Y:S01]  /*41e0*/  VIADD R228, R228, 0xffffffff ;  /* 0xffffffffe4e47836 */ /* 0x000fe20000000000 */
[----:B------:R-:W-:Y:S02]  /*41f0*/  UISETP.NE.AND UP0, UPT, UR16, 0x12, UPT ;  /* 0x000000121000788c */ /* 0x000fe4000bf05270 */
[----:B------:R-:W-:Y:S02]  /*4200*/  UISETP.NE.AND UP1, UPT, UR17, 0x12, UPT ;  /* 0x000000121100788c */ /* 0x000fe4000bf25270 */
[----:B------:R-:W-:Y:S02]  /*4210*/  USEL UR8, URZ, 0x1, UP0 ;  /* 0x000000013f087887 */ /* 0x000fe40008000000 */
[----:B------:R-:W-:-:S02]  /*4220*/  USEL UR16, UR16, URZ, UP0 ;  /* 0x0000003f10107287 */ /* 0x000fc40008000000 */
[----:B------:R-:W-:Y:S02]  /*4230*/  USEL UR17, UR17, URZ, UP1 ;  /* 0x0000003f11117287 */ /* 0x000fe40008800000 */
[----:B------:R-:W-:Y:S01]  /*4240*/  LOP3.LUT R227, R227, UR8, RZ, 0x3c, !PT ;  /* 0x00000008e3e37c12 */ /* 0x000fe2000f8e3cff */
[----:B------:R-:W-:Y:S01]  /*4250*/  UMOV UR8, 0x1 ;  /* 0x0000000100087882 */ /* 0x000fe20000000000 */
[----:B------:R-:W-:Y:S08]  /*4260*/  @P1 BRA `(.L_x_32) ;  /* 0xffffffec008c1947 */ /* 0x000ff0000383ffff */
.L_x_24:
[----:B------:R-:W-:-:S04]  /*4270*/  UISETP.NE.AND UP0, UPT, UR6, URZ, UPT ;  /* 0x0000003f0600728c */ /* 0x000fc8000bf05270 */
[----:B------:R-:W-:-:S06]  /*4280*/  USEL UR6, URZ, 0x1, !UP0 ;  /* 0x000000013f067887 */ /* 0x000fcc000c000000 */
[----:B------:R-:W-:-:S13]  /*4290*/  ISETP.NE.AND P1, PT, RZ, UR6, PT ;  /* 0x00000006ff007c0c */ /* 0x000fda000bf25270 */
[----:B------:R-:W-:Y:S05]  /*42a0*/  @!P1 BRA `(.L_x_33) ;  /* 0x0000000c00dc9947 */ /* 0x000fea0003800000 */
[----:B------:R-:W3:Y:S04]  /*42b0*/  LDL.LU R227, [R1+0x74] ;  /* 0x0000740001e37983 */ /* 0x000ee80000300800 */
[----:B---3--:R3:W-:Y:S04]  /*42c0*/  STL [R1+0x8c], R227 ;  /* 0x00008ce301007387 */ /* 0x0087e80000100800 */
[----:B---3--:R-:W3:Y:S04]  /*42d0*/  LDL.LU R227, [R1+0x70] ;  /* 0x0000700001e37983 */ /* 0x008ee80000300800 */
        /* <DEDUP_REMOVED lines=55> */
[----:B---3--:R-:W3:Y:S01]  /*4650*/  LDL.LU R227, [R1] ;  /* 0x0000000001e37983 */ /* 0x008ee20000300800 */
[----:B------:R-:W-:-:S02]  /*4660*/  WARPGROUP.DEPBAR.LE gsb0, 0x0 ;  /* 0x00008000000079c5 */ /* 0x000fc40000010000 */
[----:B------:R-:W-:Y:S01]  /*4670*/  FADD R226, R24, R226 ;  /* 0x000000e218e27221 */ /* 0x000fe20000000000 */
        /* <DEDUP_REMOVED lines=96> */
[----:B-----5:R-:W-:Y:S01]  /*4c80*/  FADD R0, R121, R0 ;  /* 0x0000000079007221 */ /* 0x020fe20000000000 */
[----:B---3--:R-:W-:-:S05]  /*4c90*/  FADD R227, R122, R227 ;  /* 0x000000e37ae37221 */ /* 0x008fca0000000000 */
[----:B------:R3:W-:Y:S04]  /*4ca0*/  STL [R1], R227 ;  /* 0x000000e301007387 */ /* 0x0007e80000100800 */
[----:B---3--:R-:W3:Y:S02]  /*4cb0*/  LDL.LU R227, [R1+0xfc] ;  /* 0x0000fc0001e37983 */ /* 0x008ee40000300800 */
[----:B---3--:R-:W-:-:S05]  /*4cc0*/  FADD R227, R123, R227 ;  /* 0x000000e37be37221 */ /* 0x008fca0000000000 */
[----:B------:R3:W-:Y:S04]  /*4cd0*/  STL [R1+0x4], R227 ;  /* 0x000004e301007387 */ /* 0x0007e80000100800 */
        /* <DEDUP_REMOVED lines=83> */
[----:B------:R3:W-:Y:S02]  /*5210*/  STL [R1+0x74], R227 ;  /* 0x000074e301007387 */ /* 0x0007e40000100800 */
.L_x_33:
[----:B------:R-:W-:Y:S02]  /*5220*/  WARPGROUP.DEPBAR.LE gsb0, 0x0 ;  /* 0x00008000000079c5 */ /* 0x000fe40000010000 */
[----:B------:R-:W4:Y:S02]  /*5230*/  LDC R24, c[0x0][0x28c] ;  /* 0x0000a300ff187b82 */ /* 0x000f240000000800 */
[----:B----4-:R-:W-:-:S13]  /*5240*/  ISETP.GE.AND P1, PT, R24, 0x1, PT ;  /* 0x000000011800780c */ /* 0x010fda0003f26270 */
[----:B------:R-:W-:Y:S05]  /*5250*/  @!P1 BRA `(.L_x_34) ;  /* 0x00000000005c9947 */ /* 0x000fea0003800000 */
[----:B------:R-:W-:-:S06]  /*5260*/  UISETP.NE.AND UP0, UPT, UR22, 0x3, UPT ;  /* 0x000000031600788c */ /* 0x000fcc000bf05270 */
[----:B------:R-:W-:-:S13]  /*5270*/  PLOP3.LUT P1, PT, PT, PT, UP0, 0x80, 0x0 ;  /* 0x000000000000781c */ /* 0x000fda0003f2f008 */
[----:B------:R-:W-:Y:S05]  /*5280*/  @!P1 BRA `(.L_x_35) ;  /* 0x0000000000049947 */ /* 0x000fea0003800000 */
[----:B------:R-:W-:Y:S01]  /*5290*/  BPT.TRAP 0x1 ;  /* 0x000000040000795c */ /* 0x000fe20000300000 */
.L_x_35:
[----:B------:R-:W-:Y:S04]  /*52a0*/  BSSY B0, `(.L_x_36) ;  /* 0x000000e000007945 */ /* 0x000fe80003800000 */
[----:B------:R-:W-:Y:S05]  /*52b0*/  @!P0 BRA `(.L_x_37) ;  /* 0x0000000000308947 */ /* 0x000fea0003800000 */
[----:B---3--:R-:W3:Y:S01]  /*52c0*/  LDL R227, [R1+0x78] ;  /* 0x0000780001e37983 */ /* 0x008ee20000100800 */
[----:B------:R-:W-:-:S04]  /*52d0*/  UISETP.LT.AND UP0, UPT, UR12, 0x1, UPT ;  /* 0x000000010c00788c */ /* 0x000fc8000bf01270 */
[----:B------:R-:W-:-:S04]  /*52e0*/  USEL UR8, UR12, 0x1, UP0 ;  /* 0x000000010c087887 */ /* 0x000fc80008000000 */
[----:B------:R-:W-:-:S04]  /*52f0*/  UIADD3 UR8, UR5, UR12, -UR8 ;  /* 0x0000000c05087290 */ /* 0x000fc8000fffe808 */
[----:B------:R-:W-:-:S04]  /*5300*/  UIMAD.WIDE.U32 UR6, UR8, 0x38e38e39, URZ ;  /* 0x38e38e39080678a5 */ /* 0x000fc8000f8e003f */
[----:B------:R-:W-:-:S04]  /*5310*/  USHF.R.U32.HI UR6, URZ, 0x2, UR7 ;  /* 0x000000023f067899 */ /* 0x000fc80008011607 */
[----:B------:R-:W-:-:S04]  /*5320*/  UIMAD UR8, UR6, -0x12, UR8 ;  /* 0xffffffee060878a4 */ /* 0x000fc8000f8e0208 */
[----:B------:R-:W-:-:S04]  /*5330*/  ULEA UR8, UR8, UR14, 0x3 ;  /* 0x0000000e08087291 */ /* 0x000fc8000f8e183f */
[----:B------:R-:W-:-:S06]  /*5340*/  UIADD3 UR8, UR8, 0x90, URZ ;  /* 0x0000009008087890 */ /* 0x000fcc000fffe03f */
[----:B------:R-:W-:-:S05]  /*5350*/  IMAD.U32 R24, RZ, RZ, UR8 ;  /* 0x00000008ff187e24 */ /* 0x000fca000f8e00ff */
[----:B---3--:R-:W-:-:S04]  /*5360*/  PRMT R24, R227, 0x654, R24 ;  /* 0x00000654e3187816 */ /* 0x008fc80000000018 */
[----:B------:R4:W-:Y:S03]  /*5370*/  SYNCS.ARRIVE.TRANS64.RED.A1T0 RZ, [R24+URZ], RZ ;  /* 0x000000ff18ff79a7 */ /* 0x0009e6000810043f */
.L_x_37:
[----:B------:R-:W-:Y:S05]  /*5380*/  BSYNC B0 ;  /* 0x0000000000007941 */ /* 0x000fea0003800000 */
.L_x_36:
[----:B------:R-:W-:-:S06]  /*5390*/  UISETP.GT.U32.AND UP0, UPT, UR13, 0x1, UPT ;  /* 0x000000010d00788c */ /* 0x000fcc000bf04070 */
[----:B------:R-:W-:-:S13]  /*53a0*/  PLOP3.LUT P1, PT, PT, PT, UP0, 0x80, 0x0 ;  /* 0x000000000000781c */ /* 0x000fda0003f2f008 */
[----:B------:R-:W-:Y:S05]  /*53b0*/  @P1 BRA `(.L_x_34) ;  /* 0x0000000000041947 */ /* 0x000fea0003800000 */
[----:B------:R-:W-:Y:S01]  /*53c0*/  BPT.TRAP 0x1 ;  /* 0x000000040000795c */ /* 0x000fe20000300000 */
.L_x_34:
[----:B------:R0:W-:Y:S01]  /*53d0*/  STL [R1+0x90], R2 ;  /* 0x0000900201007387 */ /* 0x0001e20000100800 */
[----:B------:R-:W1:Y:S01]  /*53e0*/  LDC R28, c[0x0][0x288] ;  /* 0x0000a200ff1c7b82 */ /* 0x000e620000000800 */
[----:B------:R-:W-:Y:S02]  /*53f0*/  UIADD3 UR9, UR12, UR5, URZ ;  /* 0x000000050c097290 */ /* 0x000fe4000fffe03f */
[----:B-----5:R2:W-:Y:S01]  /*5400*/  STL [R1+0x8c], R0 ;  /* 0x00008c0001007387 */ /* 0x0205e20000100800 */
[----:B------:R-:W-:Y:S01]  /*5410*/  USHF.R.S32.HI UR10, URZ, 0x1f, UR23 ;  /* 0x0000001f3f0a7899 */ /* 0x000fe20008011417 */
[----:B------:R-:W-:Y:S01]  /*5420*/  ULDC.64 UR14, c[0x0][0x5d0] ;  /* 0x00017400000e7ab9 */ /* 0x000fe20000000a00 */
[----:B------:R-:W-:Y:S01]  /*5430*/  ULDC UR11, c[0x0][0x284] ;  /* 0x0000a100000b7ab9 */ /* 0x000fe20000000800 */
[----:B0-----:R-:W4:Y:S01]  /*5440*/  S2R R2, SR_TID.X ;  /* 0x0000000000027919 */ /* 0x001f220000002100 */
[----:B--2---:R-:W2:Y:S04]  /*5450*/  LDL.LU R0, [R1+0x84] ;  /* 0x0000840001007983 */ /* 0x004ea80000300800 */
[----:B---3--:R-:W3:Y:S01]  /*5460*/  LDL.LU R227, [R1+0x88] ;  /* 0x0000880001e37983 */ /* 0x008ee20000300800 */
[----:B------:R-:W-:-:S02]  /*5470*/  UISETP.GT.U32.AND UP0, UPT, UR9, 0x11, UPT ;  /* 0x000000110900788c */ /* 0x000fc4000bf04070 */
[----:B------:R-:W-:Y:S01]  /*5480*/  UISETP.GE.U32.AND UP1, UPT, UR12, 0x12, UPT ;  /* 0x000000120c00788c */ /* 0x000fe2000bf26070 */
[--C-:B----4-:R-:W-:Y:S02]  /*5490*/  SHF.R.U32.HI R24, RZ, 0x2, R2.reuse ;  /* 0x00000002ff187819 */ /* 0x110fe40000011602 */
[----:B------:R-:W-:Y:S02]  /*54a0*/  LOP3.LUT R26, R2, 0x60, RZ, 0xc0, !PT ;  /* 0x00000060021a7812 */ /* 0x000fe400078ec0ff */
[----:B------:R-:W-:Y:S02]  /*54b0*/  SHF.R.U32.HI R27, RZ, 0x7, R2 ;  /* 0x00000007ff1b7819 */ /* 0x000fe40000011602 */
[----:B------:R-:W-:Y:S02]  /*54c0*/  LOP3.LUT R25, R24, 0x7, RZ, 0xc0, !PT ;  /* 0x0000000718197812 */ /* 0x000fe400078ec0ff */
[----:B------:R-:W-:Y:S02]  /*54d0*/  SHF.R.U32.HI R26, RZ, 0x1, R26 ;  /* 0x00000001ff1a7819 */ /* 0x000fe4000001161a */
[----:B------:R-:W-:-:S02]  /*54e0*/  LOP3.LUT R24, R27, 0x1, RZ, 0xc0, !PT ;  /* 0x000000011b187812 */ /* 0x000fc400078ec0ff */
[----:B------:R-:W-:-:S03]  /*54f0*/  IADD3 R29, RZ, -R26, -R25 ;  /* 0x8000001aff1d7210 */ /* 0x000fc60007ffe819 */
[C---:B------:R-:W-:Y:S02]  /*5500*/  IMAD.SHL.U32 R30, R24.reuse, 0x40, RZ ;  /* 0x00000040181e7824 */ /* 0x040fe400078e00ff */
[----:B------:R-:W-:Y:S02]  /*5510*/  IMAD R29, R24, -0x40, R29 ;  /* 0xffffffc0181d7824 */ /* 0x000fe400078e021d */
[----:B------:R-:W-:Y:S02]  /*5520*/  IMAD.SHL.U32 R24, R2, 0x2, RZ ;  /* 0x0000000202187824 */ /* 0x000fe400078e00ff */
[----:B--2---:R-:W-:-:S03]  /*5530*/  IMAD.SHL.U32 R35, R0, 0x100, RZ ;  /* 0x0000010000237824 */ /* 0x004fc600078e00ff */
[----:B------:R-:W-:Y:S02]  /*5540*/  LOP3.LUT R32, R24, 0x6, RZ, 0xc0, !PT ;  /* 0x0000000618207812 */ /* 0x000fe400078ec0ff */
[----:B------:R-:W-:Y:S02]  /*5550*/  LOP3.LUT R24, R2, 0x3, RZ, 0xc0, !PT ;  /* 0x0000000302187812 */ /* 0x000fe400078ec0ff */
[----:B------:R0:W5:Y:S01]  /*5560*/  LDL.LU R2, [R1+0x90] ;  /* 0x0000900001027983 */ /* 0x0001620000300800 */
[----:B------:R-:W-:Y:S01]  /*5570*/  PRMT R32, R32, 0x6540, R0 ;  /* 0x0000654020207816 */ /* 0x000fe20000000000 */
[----:B------:R-:W-:Y:S01]  /*5580*/  UIMAD UR5, UR10, UR14, URZ ;  /* 0x0000000e0a0572a4 */ /* 0x000fe2000f8e023f */
[----:B------:R-:W-:Y:S01]  /*5590*/  LOP3.LUT R27, R30, 0x40, R25, 0xe2, !PT ;  /* 0x000000401e1b7812 */ /* 0x000fe200078ee219 */
[----:B------:R0:W5:Y:S01]  /*55a0*/  LDL.LU R0, [R1+0x8c] ;  /* 0x00008c0001007983 */ /* 0x0001620000300800 */
[----:B-1----:R-:W-:Y:S01]  /*55b0*/  IMAD R34, R24, -0x2, R28 ;  /* 0xfffffffe18227824 */ /* 0x002fe200078e021c */
[----:B------:R-:W-:Y:S01]  /*55c0*/  ISETP.GE.AND P1, PT, R35, R28, PT ;  /* 0x0000001c2300720c */ /* 0x000fe20003f26270 */
[----:B---3--:R-:W-:Y:S01]  /*55d0*/  IMAD.SHL.U32 R28, R227, 0x80, RZ ;  /* 0x00000080e31c7824 */ /* 0x008fe200078e00ff */
[----:B------:R-:W-:Y:S01]  /*55e0*/  UISETP.LT.U32.AND UP0, UPT, UR12, 0x12, UP0 ;  /* 0x000000120c00788c */ /* 0x000fe20008701070 */
[----:B------:R-:W-:-:S03]  /*55f0*/  SHF.R.S32.HI R33, RZ, 0x1f, R32 ;  /* 0x0000001fff217819 */ /* 0x000fc60000011420 */
[C---:B------:R-:W-:Y:S01]  /*5600*/  ISETP.GE.OR P1, PT, R28.reuse, UR11, P1 ;  /* 0x0000000b1c007c0c */ /* 0x040fe20008f26670 */
[----:B------:R-:W-:Y:S01]  /*5610*/  UIMAD UR8, UR23, UR15, UR5 ;  /* 0x0000000f170872a4 */ /* 0x000fe2000f8e0205 */
[----:B------:R-:W-:Y:S01]  /*5620*/  IMAD.U32 R25, RZ, RZ, UR14 ;  /* 0x0000000eff197e24 */ /* 0x000fe2000f8e00ff */
[----:B------:R-:W-:Y:S02]  /*5630*/  UIMAD.WIDE.U32 UR6, UR9, 0x38e38e39, URZ ;  /* 0x38e38e39090678a5 */ /* 0x000fe4000f8e003f */
[----:B------:R-:W-:Y:S01]  /*5640*/  USEL UR5, URZ, 0x1, !UP0 ;  /* 0x000000013f057887 */ /* 0x000fe2000c000000 */
[----:B------:R-:W-:Y:S01]  /*5650*/  IMAD.WIDE.U32 R24, R25, UR23, R32 ;  /* 0x0000001719187c25 */ /* 0x000fe2000f8e0020 */
[----:B------:R-:W-:Y:S02]  /*5660*/  USHF.R.U32.HI UR6, URZ, 0x2, UR7 ;  /* 0x000000023f067899 */ /* 0x000fe40008011607 */
[----:B------:R-:W-:Y:S01]  /*5670*/  ULOP3.LUT UR4, UR4, UR5, URZ, 0x3c, !UPT ;  /* 0x0000000504047292 */ /* 0x000fe2000f8e3c3f */
[----:B------:R-:W-:Y:S01]  /*5680*/  IMAD.WIDE R30, R227, 0x80, RZ ;  /* 0x00000080e31e7825 */ /* 0x000fe200078e02ff */
[----:B------:R-:W-:Y:S01]  /*5690*/  UIMAD UR5, UR6, -0x12, UR9 ;  /* 0xffffffee060578a4 */ /* 0x000fe2000f8e0209 */
[----:B------:R-:W-:Y:S01]  /*56a0*/  IADD3 R38, -R28, UR11, R29 ;  /* 0x0000000b1c267c10 */ /* 0x000fe2000fffe11d */
[----:B------:R-:W-:Y:S01]  /*56b0*/  @UP1 ULOP3.LUT UR4, UR4, 0x1, UR6, 0x78, !UPT ;  /* 0x0000000104041892 */ /* 0x000fe2000f8e7806 */
[----:B------:R-:W-:Y:S01]  /*56c0*/  VIADD R25, R25, UR8 ;  /* 0x0000000819197c36 */ /* 0x000fe20008000000 */
[----:B------:R-:W-:Y:S01]  /*56d0*/  LOP3.LUT R39, R30, R27, R26, 0xfe, !PT ;  /* 0x0000001b1e277212 */ /* 0x000fe200078efe1a */
[----:B------:R-:W-:-:S02]  /*56e0*/  IMAD.IADD R35, R34, 0x1, -R35 ;  /* 0x0000000122237824 */ /* 0x000fc400078e0a23 */
[----:B------:R-:W-:Y:S01]  /*56f0*/  IMAD.MOV.U32 R34, RZ, RZ, -0x1 ;  /* 0xffffffffff227424 */ /* 0x000fe200078e00ff */
[----:B0-----:R-:W-:Y:S06]  /*5700*/  @P1 BRA `(.L_x_38) ;  /* 0x0000008c00981947 */ /* 0x001fec0003800000 */
[----:B------:R-:W0:Y:S01]  /*5710*/  LDC.64 R28, c[0x0][0x5c8] ;  /* 0x00017200ff1c7b82 */ /* 0x000e220000000a00 */
[----:B------:R-:W-:Y:S01]  /*5720*/  ULDC.64 UR6, c[0x0][0x5c0] ;  /* 0x0001700000067ab9 */ /* 0x000fe20000000a00 */
[----:B------:R-:W-:Y:S01]  /*5730*/  BSSY B0, `(.L_x_38) ;  /* 0x00008e3000007945 */ /* 0x000fe20003800000 */
[-C--:B0-----:R-:W-:Y:S02]  /*5740*/  IMAD R26, R31, R28.reuse, RZ ;  /* 0x0000001c1f1a7224 */ /* 0x081fe400078e02ff */
[----:B------:R-:W-:-:S04]  /*5750*/  IMAD.WIDE.U32 R24, R39, R28, R24 ;  /* 0x0000001c27187225 */ /* 0x000fc800078e0018 */
[----:B------:R-:W-:Y:S01]  /*5760*/  IMAD R27, R39, R29, R26 ;  /* 0x0000001d271b7224 */ /* 0x000fe200078e021a */
[----:B------:R-:W-:Y:S02]  /*5770*/  LEA R26, P1, R28, R24, 0x3 ;  /* 0x000000181c1a7211 */ /* 0x000fe400078218ff */
[----:B------:R-:W-:Y:S01]  /*5780*/  IADD3 R24, P2, R24, UR6, RZ ;  /* 0x0000000618187c10 */ /* 0x000fe2000ff5e0ff */
[----:B------:R-:W-:Y:S01]  /*5790*/  IMAD.IADD R27, R25, 0x1, R27 ;  /* 0x00000001191b7824 */ /* 0x000fe200078e021b */
[----:B------:R-:W-:-:S04]  /*57a0*/  IADD3 R26, P4, R26, UR6, RZ ;  /* 0x000000061a1a7c10 */ /* 0x000fc8000ff9e0ff */
[----:B------:R-:W-:Y:S02]  /*57b0*/  LEA.HI.X R28, R28, R27, R29, 0x3, P1 ;  /* 0x0000001b1c1c7211 */ /* 0x000fe400008f1c1d */
[----:B------:R-:W-:Y:S02]  /*57c0*/  FSETP.NEU.AND P1, PT, RZ, UR21, PT ;  /* 0x00000015ff007c0b */ /* 0x000fe4000bf2d000 */
[----:B------:R-:W-:Y:S02]  /*57d0*/  IADD3.X R25, R27, UR7, RZ, P2, !PT ;  /* 0x000000071b197c10 */ /* 0x000fe400097fe4ff */
[----:B------:R-:W-:-:S09]  /*57e0*/  IADD3.X R27, R28, UR7, RZ, P4, !PT ;  /* 0x000000071c1b7c10 */ /* 0x000fd2000a7fe4ff */
[----:B------:R-:W-:Y:S05]  /*57f0*/  @!P1 BRA `(.L_x_39) ;  /* 0x0000006800d89947 */ /* 0x000fea0003800000 */
[----:B------:R-:W-:Y:S01]  /*5800*/  ULDC.64 UR8, c[0x0][0x5b8] ;  /* 0x00016e0000087ab9 */ /* 0x000fe20000000a00 */
[----:B------:R-:W-:Y:S01]  /*5810*/  ISETP.GE.AND P1, PT, R38, 0x1, PT ;  /* 0x000000012600780c */ /* 0x000fe20003f26270 */
[----:B------:R-:W-:Y:S02]  /*5820*/  UIMAD UR6, UR10, UR8, URZ ;  /* 0x000000080a0672a4 */ /* 0x000fe4000f8e023f */
[----:B------:R-:W-:Y:S01]  /*5830*/  IMAD.U32 R29, RZ, RZ, UR8 ;  /* 0x00000008ff1d7e24 */ /* 0x000fe2000f8e00ff */
[----:B------:R-:W-:Y:S01]  /*5840*/  BSSY B1, `(.L_x_40) ;  /* 0x000000f000017945 */ /* 0x000fe20003800000 */
[----:B------:R-:W-:Y:S01]  /*5850*/  ISETP.LT.OR P5, PT, R35, 0x1, !P1 ;  /* 0x000000012300780c */ /* 0x000fe20004fa1670 */
[----:B------:R-:W-:Y:S02]  /*5860*/  UIMAD UR6, UR23, UR9, UR6 ;  /* 0x00000009170672a4 */ /* 0x000fe4000f8e0206 */
[----:B------:R-:W-:Y:S01]  /*5870*/  IMAD.WIDE.U32 R32, R29, UR23, R32 ;  /* 0x000000171d207c25 */ /* 0x000fe2000f8e0020 */
[----:B------:R-:W-:-:S03]  /*5880*/  ULDC.64 UR8, c[0x0][0x5a8] ;  /* 0x00016a0000087ab9 */ /* 0x000fc60000000a00 */
[----:B------:R-:W-:Y:S01]  /*5890*/  VIADD R33, R33, UR6 ;  /* 0x0000000621217c36 */ /* 0x000fe20008000000 */
[----:B------:R-:W-:Y:S02]  /*58a0*/  ULDC.64 UR6, c[0x0][0x5b0] ;  /* 0x00016c0000067ab9 */ /* 0x000fe40000000a00 */
[----:B------:R-:W-:Y:S02]  /*58b0*/  IMAD R36, R31, UR6, RZ ;  /* 0x000000061f247c24 */ /* 0x000fe4000f8e02ff */
[----:B------:R-:W-:-:S04]  /*58c0*/  IMAD.WIDE.U32 R28, R39, UR6, R32 ;  /* 0x00000006271c7c25 */ /* 0x000fc8000f8e0020 */
[--C-:B------:R-:W-:Y:S01]  /*58d0*/  IMAD R37, R39, UR7, R36.reuse ;  /* 0x0000000727257c24 */ /* 0x100fe2000f8e0224 */
[----:B------:R-:W-:Y:S02]  /*58e0*/  IADD3 R28, P2, R28, UR8, RZ ;  /* 0x000000081c1c7c10 */ /* 0x000fe4000ff5e0ff */
[----:B------:R-:W-:Y:S02]  /*58f0*/  PRMT R36, RZ, 0x7610, R36 ;  /* 0x00007610ff247816 */ /* 0x000fe40000000024 */
[----:B------:R-:W-:Y:S01]  /*5900*/  IADD3.X R29, R29, UR9, R37, P2, !PT ;  /* 0x000000091d1d7c10 */ /* 0x000fe200097fe425 */
[----:B------:R-:W-:Y:S08]  /*5910*/  @P5 BRA `(.L_x_41) ;  /* 0x0000000000045947 */ /* 0x000ff00003800000 */
[----:B------:R0:W5:Y:S02]  /*5920*/  LDG.E.U8 R36, desc[UR18][R28.64] ;  /* 0x000000121c247981 */ /* 0x000164000c1e1100 */
.L_x_41:
[----:B------:R-:W-:Y:S05]  /*5930*/  BSYNC B1 ;  /* 0x0000000000017941 */ /* 0x000fea0003800000 */
.L_x_40:
[----:B-----5:R-:W-:Y:S01]  /*5940*/  LOP3.LUT R36, R36, 0xff, RZ, 0xc0, !PT ;  /* 0x000000ff24247812 */ /* 0x020fe200078ec0ff */
[----:B------:R-:W-:Y:S01]  /*5950*/  BSSY B1, `(.L_x_42) ;  /* 0x000000b000017945 */ /* 0x000fe20003800000 */
[----:B------:R-:W-:Y:S02]  /*5960*/  ISETP.LT.OR P4, PT, R35, 0x2, !P1 ;  /* 0x000000022300780c */ /* 0x000fe40004f81670 */
[----:B------:R-:W-:-:S05]  /*5970*/  F2FP.F16.E4M3.UNPACK_B R36, R36 ;  /* 0x00000024ff24723e */ /* 0x000fca00020006ff */
[----:B------:R-:W-:-:S05]  /*5980*/  HADD2.F32 R36, -RZ, R36.H0_H0 ;  /* 0x20000024ff247230 */ /* 0x000fca0000004100 */
[----:B------:R-:W-:Y:S01]  /*5990*/  FMUL R37, R36, UR21 ;  /* 0x0000001524257c20 */ /* 0x000fe20008400000 */
[----:B------:R-:W-:-:S03]  /*59a0*/  PRMT R36, RZ, 0x7610, R36 ;  /* 0x00007610ff247816 */ /* 0x000fc60000000024 */
[----:B------:R-:W-:-:S05]  /*59b0*/  FFMA R37, R226, UR20, R37 ;  /* 0x00000014e2257c23 */ /* 0x000fca0008000025 */
[----:B------:R-:W-:-:S05]  /*59c0*/  F2FP.SATFINITE.E4M3.F32.PACK_AB_MERGE_C R37, RZ, R37, RZ ;  /* 0x00000025ff25723e */ /* 0x000fca00048070ff */
[----:B------:R1:W-:Y:S01]  /*59d0*/  @!P5 STG.E.U8 desc[UR18][R24.64], R37 ;  /* 0x000000251800d986 */ /* 0x0003e2000c101112 */
[----:B------:R-:W-:Y:S05]  /*59e0*/  @P4 BRA `(.L_x_43) ;  /* 0x0000000000044947 */ /* 0x000fea0003800000 */
[----:B------:R2:W5:Y:S02]  /*59f0*/  LDG.E.U8 R36, desc[UR18][R28.64+0x1] ;  /* 0x000001121c247981 */ /* 0x000564000c1e1100 */
.L_x_43:
[----:B------:R-:W-:Y:S05]  /*5a00*/  BSYNC B1 ;  /* 0x0000000000017941 */ /* 0x000fea0003800000 */
.L_x_42:
[----:B-----5:R-:W-:Y:S01]  /*5a10*/  LOP3.LUT R36, R36, 0xff, RZ, 0xc0, !PT ;  /* 0x000000ff24247812 */ /* 0x020fe200078ec0ff */
[----:B------:R-:W-:Y:S01]  /*5a20*/  BSSY B1, `(.L_x_44) ;  /* 0x0000013000017945 */ /* 0x000fe20003800000 */
[----:B-1----:R-:W-:Y:S02]  /*5a30*/  IADD3 R37, P2, R39, 0x8, RZ ;  /* 0x0000000827257810 */ /* 0x002fe40007f5e0ff */
[----:B------:R-:W-:-:S03]  /*5a40*/  F2FP.F16.E4M3.UNPACK_B R36, R36 ;  /* 0x00000024ff24723e */ /* 0x000fc600020006ff */
[----:B------:R-:W-:Y:S01]  /*5a50*/  IMAD.X R30, RZ, RZ, R31, P2 ;  /* 0x000000ffff1e7224 */ /* 0x000fe200010e061f */
[----:B------:R-:W-:Y:S01]  /*5a60*/  ISETP.GE.AND P2, PT, R38, 0x9, PT ;  /* 0x000000092600780c */ /* 0x000fe20003f46270 */
[----:B------:R-:W-:Y:S02]  /*5a70*/  HADD2.F32 R36, -RZ, R36.H0_H0 ;  /* 0x20000024ff247230 */ /* 0x000fe40000004100 */
[----:B------:R-:W-:Y:S01]  /*5a80*/  IMAD R30, R30, UR6, RZ ;  /* 0x000000061e1e7c24 */ /* 0x000fe2000f8e02ff */
[----:B------:R-:W-:Y:S01]  /*5a90*/  ISETP.LT.OR P5, PT, R35, 0x1, !P2 ;  /* 0x000000012300780c */ /* 0x000fe200057a1670 */
[----:B------:R-:W-:-:S04]  /*5aa0*/  IMAD.WIDE.U32 R32, R37, UR6, R32 ;  /* 0x0000000625207c25 */ /* 0x000fc8000f8e0020 */
[----:B------:R-:W-:Y:S01]  /*5ab0*/  FMUL R36, R36, UR21 ;  /* 0x0000001524247c20 */ /* 0x000fe20008400000 */
[----:B------:R-:W-:-:S03]  /*5ac0*/  IMAD R37, R37, UR7, R30 ;  /* 0x0000000725257c24 */ /* 0x000fc6000f8e021e */
[----:B------:R-:W-:Y:S01]  /*5ad0*/  FFMA R36, R225, UR20, R36 ;  /* 0x00000014e1247c23 */ /* 0x000fe20008000024 */
[----:B------:R-:W-:Y:S02]  /*5ae0*/  IADD3 R30, P6, R32, UR8, RZ ;  /* 0x00000008201e7c10 */ /* 0x000fe4000ffde0ff */
[----:B------:R-:W-:Y:S02]  /*5af0*/  PRMT R32, RZ, 0x7610, R32 ;  /* 0x00007610ff207816 */ /* 0x000fe40000000020 */
[----:B------:R-:W-:Y:S02]  /*5b00*/  F2FP.SATFINITE.E4M3.F32.PACK_AB_MERGE_C R39, RZ, R36, RZ ;  /* 0x00000024ff27723e */ /* 0x000fe400048070ff */
[----:B------:R-:W-:-:S03]  /*5b10*/  IADD3.X R31, R33, UR9, R37, P6, !PT ;  /* 0x00000009211f7c10 */ /* 0x000fc6000b7fe425 */
[----:B------:R1:W-:Y:S01]  /*5b20*/  @!P4 STG.E.U8 desc[UR18][R24.64+0x1], R39 ;  /* 0x000001271800c986 */ /* 0x0003e2000c101112 */
[----:B------:R-:W-:Y:S05]  /*5b30*/  @P5 BRA `(.L_x_45) ;  /* 0x0000000000045947 */ /* 0x000fea0003800000 */
[----:B------:R3:W5:Y:S02]  /*5b40*/  LDG.E.U8 R32, desc[UR18][R30.64] ;  /* 0x000000121e207981 */ /* 0x000764000c1e1100 */
.L_x_45:
[----:B------:R-:W-:Y:S05]  /*5b50*/  BSYNC B1 ;  /* 0x0000000000017941 */ /* 0x000fea0003800000 */
.L_x_44:
        /* <DEDUP_REMOVED lines=12> */
.L_x_47:
[----:B------:R-:W-:Y:S05]  /*5c20*/  BSYNC B1 ;  /* 0x0000000000017941 */ /* 0x000fea0003800000 */
.L_x_46:
[----:B-----5:R-:W-:Y:S01]  /*5c30*/  LOP3.LUT R32, R32, 0xff, RZ, 0xc0, !PT ;  /* 0x000000ff20207812 */ /* 0x020fe200078ec0ff */
[----:B------:R-:W-:Y:S01]  /*5c40*/  BSSY B1, `(.L_x_48) ;  /* 0x000000b000017945 */ /* 0x000fe20003800000 */
[----:B------:R-:W-:Y:S02]  /*5c50*/  ISETP.LT.OR P5, PT, R35, 0x9, !P1 ;  /* 0x000000092300780c */ /* 0x000fe40004fa1670 */
[----:B------:R-:W-:-:S05]  /*5c60*/  F2FP.F16.E4M3.UNPACK_B R32, R32 ;  /* 0x00000020ff20723e */ /* 0x000fca00020006ff */
[----:B------:R-:W-:-:S05]  /*5c70*/  HADD2.F32 R32, -RZ, R32.H0_H0 ;  /* 0x20000020ff207230 */ /* 0x000fca0000004100 */
[----:B------:R-:W-:-:S04]  /*5c80*/  FMUL R32, R32, UR21 ;  /* 0x0000001520207c20 */ /* 0x000fc80008400000 */
[----:B------:R-:W-:-:S05]  /*5c90*/  FFMA R32, R223, UR20, R32 ;  /* 0x00000014df207c23 */ /* 0x000fca0008000020 */
[----:B----4-:R-:W-:Y:S02]  /*5ca0*/  F2FP.SATFINITE.E4M3.F32.PACK_AB_MERGE_C R33, RZ, R32, RZ ;  /* 0x00000020ff21723e */ /* 0x010fe400048070ff */
[----:B------:R-:W-:-:S03]  /*5cb0*/  PRMT R32, RZ, 0x7610, R32 ;  /* 0x00007610ff207816 */ /* 0x000fc60000000020 */
[----:B------:R4:W-:Y:S01]  /*5cc0*/  @!P4 STG.E.U8 desc[UR18][R26.64+0x1], R33 ;  /* 0x000001211a00c986 */ /* 0x0009e2000c101112 */
[----:B------:R-:W-:Y:S05]  /*5cd0*/  @P5 BRA `(.L_x_49) ;  /* 0x0000000000045947 */ /* 0x000fea0003800000 */
[----:B------:R0:W5:Y:S02]  /*5ce0*/  LDG.E.U8 R32, desc[UR18][R28.64+0x8] ;  /* 0x000008121c207981 */ /* 0x000164000c1e1100 */
.L_x_49:
[----:B------:R-:W-:Y:S05]  /*5cf0*/  BSYNC B1 ;  /* 0x0000000000017941 */ /* 0x000fea0003800000 */
.L_x_48:
[----:B-----5:R-:W-:Y:S01]  /*5d00*/  LOP3.LUT R32, R32, 0xff, RZ, 0xc0, !PT ;  /* 0x000000ff20207812 */ /* 0x020fe200078ec0ff */
[----:B------:R-:W-:Y:S01]  /*5d10*/  BSSY B1, `(.L_x_50) ;  /* 0x000000b000017945 */ /* 0x000fe20003800000 */
[----:B------:R-:W-:Y:S02]  /*5d20*/  ISETP.LT.OR P4, PT, R35, 0xa, !P1 ;  /* 0x0000000a2300780c */ /* 0x000fe40004f81670 */
[----:B------:R-:W-:-:S05]  /*5d30*/  F2FP.F16.E4M3.UNPACK_B R32, R32 ;  /* 0x00000020ff20723e */ /* 0x000fca00020006ff */
[----:B------:R-:W-:-:S05]  /*5d40*/  HADD2.F32 R32, -RZ, R32.H0_H0 ;  /* 0x20000020ff207230 */ /* 0x000fca0000004100 */
[----:B----4-:R-:W-:Y:S01]  /*5d50*/  FMUL R33, R32, UR21 ;  /* 0x0000001520217c20 */ /* 0x010fe20008400000 */
[----:B------:R-:W-:-:S03]  /*5d60*/  PRMT R32, RZ, 0x7610, R32 ;  /* 0x00007610ff207816 */ /* 0x000fc60000000020 */
[----:B------:R-:W-:-:S05]  /*5d70*/  FFMA R33, R222, UR20, R33 ;  /* 0x00000014de217c23 */ /* 0x000fca0008000021 */
[----:B------:R-:W-:-:S05]  /*5d80*/  F2FP.SATFINITE.E4M3.F32.PACK_AB_MERGE_C R33, RZ, R33, RZ ;  /* 0x00000021ff21723e */ /* 0x000fca00048070ff */
[----:B------:R4:W-:Y:S01]  /*5d90*/  @!P5 STG.E.U8 desc[UR18][R24.64+0x8], R33 ;  /* 0x000008211800d986 */ /* 0x0009e2000c101112 */
[----:B------:R-:W-:Y:S05]  /*5da0*/  @P4 BRA `(.L_x_51) ;  /* 0x0000000000044947 */ /* 0x000fea0003800000 */
[----:B------:R0:W5:Y:S02]  /*5db0*/  LDG.E.U8 R32, desc[UR18][R28.64+0x9] ;  /* 0x000009121c207981 */ /* 0x000164000c1e1100 */
.L_x_51:
[----:B------:R-:W-:Y:S05]  /*5dc0*/  BSYNC B1 ;  /* 0x0000000000017941 */ /* 0x000fea0003800000 */
.L_x_50:
        /* <DEDUP_REMOVED lines=12> */
.L_x_53:
[----:B------:R-:W-:Y:S05]  /*5e90*/  BSYNC B1 ;  /* 0x0000000000017941 */ /* 0x000fea0003800000 */
.L_x_52:
        /* <DEDUP_REMOVED lines=12> */
.L_x_55:
[----:B------:R-:W-:Y:S05]  /*5f60*/  BSYNC B1 ;  /* 0x0000000000017941 */ /* 0x000fea0003800000 */
.L_x_54:
        /* <DEDUP_REMOVED lines=12> */
.L_x_57:
[----:B------:R-:W-:Y:S05]  /*6030*/  BSYNC B1 ;  /* 0x0000000000017941 */ /* 0x000fea0003800000 */
.L_x_56:
        /* <DEDUP_REMOVED lines=12> */
.L_x_59:
[----:B------:R-:W-:Y:S05]  /*6100*/  BSYNC B1 ;  /* 0x0000000000017941 */ /* 0x000fea0003800000 */
.L_x_58:
        /* <DEDUP_REMOVED lines=12> */
.L_x_61:
[----:B------:R-:W-:Y:S05]  /*61d0*/  BSYNC B1 ;  /* 0x0000000000017941 */ /* 0x000fea0003800000 */
.L_x_60:
        /* <DEDUP_REMOVED lines=12> */
.L_x_63:
[----:B------:R-:W-:Y:S05]  /*62a0*/  BSYNC B1 ;  /* 0x0000000000017941 */ /* 0x000fea0003800000 */
.L_x_62:
        /* <DEDUP_REMOVED lines=12> */
.L_x_65:
[----:B------:R-:W-:Y:S05]  /*6370*/  BSYNC B1 ;  /* 0x0000000000017941 */ /* 0x000fea0003800000 */
.L_x_64:
        /* <DEDUP_REMOVED lines=12> */
.L_x_67:
[----:B------:R-:W-:Y:S05]  /*6440*/  BSYNC B1 ;  /* 0x0000000000017941 */ /* 0x000fea0003800000 */
.L_x_66:
        /* <DEDUP_REMOVED lines=12> */
.L_x_69:
[----:B------:R-:W-:Y:S05]  /*6510*/  BSYNC B1 ;  /* 0x0000000000017941 */ /* 0x000fea0003800000 */
.L_x_68:
        /* <DEDUP_REMOVED lines=12> */
.L_x_71:
[----:B------:R-:W-:Y:S05]  /*65e0*/  BSYNC B1 ;  /* 0x0000000000017941 */ /* 0x000fea0003800000 */
.L_x_70:
        /* <DEDUP_REMOVED lines=12> */
.L_x_73:
[----:B------:R-:W-:Y:S05]  /*66b0*/  BSYNC B1 ;  /* 0x0000000000017941 */ /* 0x000fea0003800000 */
.L_x_72:
        /* <DEDUP_REMOVED lines=12> */
.L_x_75:
[----:B------:R-:W-:Y:S05]  /*6780*/  BSYNC B1 ;  /* 0x0000000000017941 */ /* 0x000fea0003800000 */
.L_x_74:
        /* <DEDUP_REMOVED lines=12> */
.L_x_77:
[----:B------:R-:W-:Y:S05]  /*6850*/  BSYNC B1 ;  /* 0x0000000000017941 */ /* 0x000fea0003800000 */
.L_x_76:
        /* <DEDUP_REMOVED lines=12> */
.L_x_79:
[----:B------:R-:W-:Y:S05]  /*6920*/  BSYNC B1 ;  /* 0x0000000000017941 */ /* 0x000fea0003800000 */
.L_x_78:
        /* <DEDUP_REMOVED lines=12> */
.L_x_81:
[----:B------:R-:W-:Y:S05]  /*69f0*/  BSYNC B1 ;  /* 0x0000000000017941 */ /* 0x000fea0003800000 */
.L_x_80:
        /* <DEDUP_REMOVED lines=12> */
.L_x_83:
[----:B------:R-:W-:Y:S05]  /*6ac0*/  BSYNC B1 ;  /* 0x0000000000017941 */ /* 0x000fea0003800000 */
.L_x_82:
        /* <DEDUP_REMOVED lines=12> */
.L_x_85:
[----:B------:R-:W-:Y:S05]  /*6b90*/  BSYNC B1 ;  /* 0x0000000000017941 */ /* 0x000fea0003800000 */
.L_x_84:
        /* <DEDUP_REMOVED lines=12> */
.L_x_87:
[----:B------:R-:W-:Y:S05]  /*6c60*/  BSYNC B1 ;  /* 0x0000000000017941 */ /* 0x000fea0003800000 */
.L_x_86:
        /* <DEDUP_REMOVED lines=12> */
.L_x_89:
[----:B------:R-:W-:Y:S05]  /*6d30*/  BSYNC B1 ;  /* 0x0000000000017941 */ /* 0x000fea0003800000 */
.L_x_88:
        /* <DEDUP_REMOVED lines=12> */
.L_x_91:
[----:B------:R-:W-:Y:S05]  /*6e00*/  BSYNC B1 ;  /* 0x0000000000017941 */ /* 0x000fea0003800000 */
.L_x_90:
        /* <DEDUP_REMOVED lines=12> */
.L_x_93:
[----:B------:R-:W-:Y:S05]  /*6ed0*/  BSYNC B1 ;  /* 0x0000000000017941 */ /* 0x000fea0003800000 */
.L_x_92:
        /* <DEDUP_REMOVED lines=12> */
.L_x_95:
[----:B------:R-:W-:Y:S05]  /*6fa0*/  BSYNC B1 ;  /* 0x0000000000017941 */ /* 0x000fea0003800000 */
.L_x_94:
        /* <DEDUP_REMOVED lines=12> */
.L_x_97:
[----:B------:R-:W-:Y:S05]  /*7070*/  BSYNC B1 ;  /* 0x0000000000017941 */ /* 0x000fea0003800000 */
.L_x_96:
        /* <DEDUP_REMOVED lines=12> */
.L_x_99:
[----:B------:R-:W-:Y:S05]  /*7140*/  BSYNC B1 ;  /* 0x0000000000017941 */ /* 0x000fea0003800000 */
.L_x_98:
        /* <DEDUP_REMOVED lines=12> */
.L_x_101:
[----:B------:R-:W-:Y:S05]  /*7210*/  BSYNC B1 ;  /* 0x0000000000017941 */ /* 0x000fea0003800000 */
.L_x_100:
        /* <DEDUP_REMOVED lines=12> */
.L_x_103:
[----:B------:R-:W-:Y:S05]  /*72e0*/  BSYNC B1 ;  /* 0x0000000000017941 */ /* 0x000fea0003800000 */
.L_x_102:
        /* <DEDUP_REMOVED lines=12> */
.L_x_105:
[----:B------:R-:W-:Y:S05]  /*73b0*/  BSYNC B1 ;  /* 0x0000000000017941 */ /* 0x000fea0003800000 */
.L_x_104:
        /* <DEDUP_REMOVED lines=12> */
.L_x_107:
[----:B------:R-:W-:Y:S05]  /*7480*/  BSYNC B1 ;  /* 0x0000000000017941 */ /* 0x000fea0003800000 */
.L_x_106:
        /* <DEDUP_REMOVED lines=12> */
.L_x_109:
[----:B------:R-:W-:Y:S05]  /*7550*/  BSYNC B1 ;  /* 0x0000000000017941 */ /* 0x000fea0003800000 */
.L_x_108:
        /* <DEDUP_REMOVED lines=12> */
.L_x_111:
[----:B------:R-:W-:Y:S05]  /*7620*/  BSYNC B1 ;  /* 0x0000000000017941 */ /* 0x000fea0003800000 */
.L_x_110:
        /* <DEDUP_REMOVED lines=12> */
.L_x_113:
[----:B------:R-:W-:Y:S05]  /*76f0*/  BSYNC B1 ;  /* 0x0000000000017941 */ /* 0x000fea0003800000 */
.L_x_112:
        /* <DEDUP_REMOVED lines=12> */
.L_x_115:
[----:B------:R-:W-:Y:S05]  /*77c0*/  BSYNC B1 ;  /* 0x0000000000017941 */ /* 0x000fea0003800000 */
.L_x_114:
        /* <DEDUP_REMOVED lines=12> */
.L_x_117:
[----:B------:R-:W-:Y:S05]  /*7890*/  BSYNC B1 ;  /* 0x0000000000017941 */ /* 0x000fea0003800000 */
.L_x_116:
        /* <DEDUP_REMOVED lines=12> */
.L_x_119:
[----:B------:R-:W-:Y:S05]  /*7960*/  BSYNC B1 ;  /* 0x0000000000017941 */ /* 0x000fea0003800000 */
.L_x_118:
        /* <DEDUP_REMOVED lines=12> */
.L_x_121:
[----:B------:R-:W-:Y:S05]  /*7a30*/  BSYNC B1 ;  /* 0x0000000000017941 */ /* 0x000fea0003800000 */
.L_x_120:
        /* <DEDUP_REMOVED lines=12> */
.L_x_123:
[----:B------:R-:W-:Y:S05]  /*7b00*/  BSYNC B1 ;  /* 0x0000000000017941 */ /* 0x000fea0003800000 */
.L_x_122:
        /* <DEDUP_REMOVED lines=12> */
.L_x_125:
[----:B------:R-:W-:Y:S05]  /*7bd0*/  BSYNC B1 ;  /* 0x0000000000017941 */ /* 0x000fea0003800000 */
.L_x_124:
        /* <DEDUP_REMOVED lines=12> */
.L_x_127:
[----:B------:R-:W-:Y:S05]  /*7ca0*/  BSYNC B1 ;  /* 0x0000000000017941 */ /* 0x000fea0003800000 */
.L_x_126:
        /* <DEDUP_REMOVED lines=12> */
.L_x_129:
[----:B------:R-:W-:Y:S05]  /*7d70*/  BSYNC B1 ;  /* 0x0000000000017941 */ /* 0x000fea0003800000 */
.L_x_128:
        /* <DEDUP_REMOVED lines=12> */
.L_x_131:
[----:B------:R-:W-:Y:S05]  /*7e40*/  BSYNC B1 ;  /* 0x0000000000017941 */ /* 0x000fea0003800000 */
.L_x_130:
        /* <DEDUP_REMOVED lines=12> */
.L_x_133:
[----:B------:R-:W-:Y:S05]  /*7f10*/  BSYNC B1 ;  /* 0x0000000000017941 */ /* 0x000fea0003800000 */
.L_x_132:
        /* <DEDUP_REMOVED lines=12> */
.L_x_135:
[----:B------:R-:W-:Y:S05]  /*7fe0*/  BSYNC B1 ;  /* 0x0000000000017941 */ /* 0x000fea0003800000 */
.L_x_134:
        /* <DEDUP_REMOVED lines=12> */
.L_x_137:
[----:B------:R-:W-:Y:S05]  /*80b0*/  BSYNC B1 ;  /* 0x0000000000017941 */ /* 0x000fea0003800000 */
.L_x_136:
        /* <DEDUP_REMOVED lines=12> */
.L_x_139:
[----:B------:R-:W-:Y:S05]  /*8180*/  BSYNC B1 ;  /* 0x0000000000017941 */ /* 0x000fea0003800000 */
.L_x_138:
        /* <DEDUP_REMOVED lines=12> */
.L_x_141:
[----:B------:R-:W-:Y:S05]  /*8250*/  BSYNC B1 ;  /* 0x0000000000017941 */ /* 0x000fea0003800000 */
.L_x_140:
        /* <DEDUP_REMOVED lines=12> */
.L_x_143:
[----:B------:R-:W-:Y:S05]  /*8320*/  BSYNC B1 ;  /* 0x0000000000017941 */ /* 0x000fea0003800000 */
.L_x_142:
        /* <DEDUP_REMOVED lines=12> */
.L_x_145:
[----:B------:R-:W-:Y:S05]  /*83f0*/  BSYNC B1 ;  /* 0x0000000000017941 */ /* 0x000fea0003800000 */
.L_x_144:
        /* <DEDUP_REMOVED lines=12> */
.L_x_147:
[----:B------:R-:W-:Y:S05]  /*84c0*/  BSYNC B1 ;  /* 0x0000000000017941 */ /* 0x000fea0003800000 */
.L_x_146:
        /* <DEDUP_REMOVED lines=12> */
.L_x_149:
[----:B------:R-:W-:Y:S05]  /*8590*/  BSYNC B1 ;  /* 0x0000000000017941 */ /* 0x000fea0003800000 */
.L_x_148:
        /* <DEDUP_REMOVED lines=12> */
.L_x_151:
[----:B------:R-:W-:Y:S05]  /*8660*/  BSYNC B1 ;  /* 0x0000000000017941 */ /* 0x000fea0003800000 */
.L_x_150:
        /* <DEDUP_REMOVED lines=12> */
.L_x_153:
[----:B------:R-:W-:Y:S05]  /*8730*/  BSYNC B1 ;  /* 0x0000000000017941 */ /* 0x000fea0003800000 */
.L_x_152:
        /* <DEDUP_REMOVED lines=12> */
.L_x_155:
[----:B------:R-:W-:Y:S05]  /*8800*/  BSYNC B1 ;  /* 0x0000000000017941 */ /* 0x000fea0003800000 */
.L_x_154:
        /* <DEDUP_REMOVED lines=12> */
.L_x_157:
[----:B------:R-:W-:Y:S05]  /*88d0*/  BSYNC B1 ;  /* 0x0000000000017941 */ /* 0x000fea0003800000 */
.L_x_156:
        /* <DEDUP_REMOVED lines=12> */
.L_x_159:
[----:B------:R-:W-:Y:S05]  /*89a0*/  BSYNC B1 ;  /* 0x0000000000017941 */ /* 0x000fea0003800000 */
.L_x_158:
        /* <DEDUP_REMOVED lines=12> */
.L_x_161:
[----:B------:R-:W-:Y:S05]  /*8a70*/  BSYNC B1 ;  /* 0x0000000000017941 */ /* 0x000fea0003800000 */
.L_x_160:
        /* <DEDUP_REMOVED lines=12> */
.L_x_163:
[----:B------:R-:W-:Y:S05]  /*8b40*/  BSYNC B1 ;  /* 0x0000000000017941 */ /* 0x000fea0003800000 */
.L_x_162:
        /* <DEDUP_REMOVED lines=12> */
.L_x_165:
[----:B------:R-:W-:Y:S05]  /*8c10*/  BSYNC B1 ;  /* 0x0000000000017941 */ /* 0x000fea0003800000 */
.L_x_164:
        /* <DEDUP_REMOVED lines=12> */
.L_x_167:
[----:B------:R-:W-:Y:S05]  /*8ce0*/  BSYNC B1 ;  /* 0x0000000000017941 */ /* 0x000fea0003800000 */
.L_x_166:
        /* <DEDUP_REMOVED lines=12> */
.L_x_169:
[----:B------:R-:W-:Y:S05]  /*8db0*/  BSYNC B1 ;  /* 0x0000000000017941 */ /* 0x000fea0003800000 */
.L_x_168:
        /* <DEDUP_REMOVED lines=12> */
.L_x_171:
[----:B------:R-:W-:Y:S05]  /*8e80*/  BSYNC B1 ;  /* 0x0000000000017941 */ /* 0x000fea0003800000 */
.L_x_170:
        /* <DEDUP_REMOVED lines=12> */
.L_x_173:
[----:B------:R-:W-:Y:S05]  /*8f50*/  BSYNC B1 ;  /* 0x0000000000017941 */ /* 0x000fea0003800000 */
.L_x_172:
        /* <DEDUP_REMOVED lines=12> */
.L_x_175:
[----:B------:R-:W-:Y:S05]  /*9020*/  BSYNC B1 ;  /* 0x0000000000017941 */ /* 0x000fea0003800000 */
.L_x_174:
        /* <DEDUP_REMOVED lines=12> */
.L_x_177:
[----:B------:R-:W-:Y:S05]  /*90f0*/  BSYNC B1 ;  /* 0x0000000000017941 */ /* 0x000fea0003800000 */
.L_x_176:
        /* <DEDUP_REMOVED lines=12> */
.L_x_179:
[----:B------:R-:W-:Y:S05]  /*91c0*/  BSYNC B1 ;  /* 0x0000000000017941 */ /* 0x000fea0003800000 */
.L_x_178:
        /* <DEDUP_REMOVED lines=12> */
.L_x_181:
[----:B------:R-:W-:Y:S05]  /*9290*/  BSYNC B1 ;  /* 0x0000000000017941 */ /* 0x000fea0003800000 */
.L_x_180:
        /* <DEDUP_REMOVED lines=12> */
.L_x_183:
[----:B------:R-:W-:Y:S05]  /*9360*/  BSYNC B1 ;  /* 0x0000000000017941 */ /* 0x000fea0003800000 */
.L_x_182:
        /* <DEDUP_REMOVED lines=12> */
.L_x_185:
[----:B------:R-:W-:Y:S05]  /*9430*/  BSYNC B1 ;  /* 0x0000000000017941 */ /* 0x000fea0003800000 */
.L_x_184:
        /* <DEDUP_REMOVED lines=12> */
.L_x_187:
[----:B------:R-:W-:Y:S05]  /*9500*/  BSYNC B1 ;  /* 0x0000000000017941 */ /* 0x000fea0003800000 */
.L_x_186:
        /* <DEDUP_REMOVED lines=12> */
.L_x_189:
[----:B------:R-:W-:Y:S05]  /*95d0*/  BSYNC B1 ;  /* 0x0000000000017941 */ /* 0x000fea0003800000 */
.L_x_188:
        /* <DEDUP_REMOVED lines=12> */
.L_x_191:
[----:B------:R-:W-:Y:S05]  /*96a0*/  BSYNC B1 ;  /* 0x0000000000017941 */ /* 0x000fea0003800000 */
.L_x_190:
[----:B-----5:R-:W-:Y:S01]  /*96b0*/  LOP3.LUT R32, R32, 0xff, RZ, 0xc0, !PT ;  /* 0x000000ff20207812 */ /* 0x020fe200078ec0ff */
[----:B------:R-:W-:Y:S01]  /*96c0*/  BSSY B1, `(.L_x_192) ;  /* 0x000000b000017945 */ /* 0x000fe20003800000 */
[----:B------:R-:W-:Y:S02]  /*96d0*/  ISETP.LT.OR P5, PT, R35, 0x99, !P1 ;  /* 0x000000992300780c */ /* 0x000fe40004fa1670 */
[----:B------:R-:W-:-:S05]  /*96e0*/  F2FP.F16.E4M3.UNPACK_B R32, R32 ;  /* 0x00000020ff20723e */ /* 0x000fca00020006ff */
[----:B------:R-:W-:-:S05]  /*96f0*/  HADD2.F32 R32, -RZ, R32.H0_H0 ;  /* 0x20000020ff207230 */ /* 0x000fca0000004100 */
[----:B------:R-:W-:-:S04]  /*9700*/  FMUL R32, R32, UR21 ;  /* 0x0000001520207c20 */ /* 0x000fc80008400000 */
[----:B------:R-:W-:Y:S01]  /*9710*/  FFMA R32, R23, UR20, R32 ;  /* 0x0000001417207c23 */ /* 0x000fe20008000020 */
[----:B------:R-:W-:-:S04]  /*9720*/  PRMT R23, RZ, 0x7610, R23 ;  /* 0x00007610ff177816 */ /* 0x000fc80000000017 */
[----:B----4-:R-:W-:-:S05]  /*9730*/  F2FP.SATFINITE.E4M3.F32.PACK_AB_MERGE_C R33, RZ, R32, RZ ;  /* 0x00000020ff21723e */ /* 0x010fca00048070ff */
[----:B------:R4:W-:Y:S01]  /*9740*/  @!P4 STG.E.U8 desc[UR18][R26.64+0x91], R33 ;  /* 0x000091211a00c986 */ /* 0x0009e2000c101112 */
[----:B------:R-:W-:Y:S05]  /*9750*/  @P5 BRA `(.L_x_193) ;  /* 0x0000000000045947 */ /* 0x000fea0003800000 */
[----:B------:R0:W5:Y:S02]  /*9760*/  LDG.E.U8 R23, desc[UR18][R28.64+0x98] ;  /* 0x000098121c177981 */ /* 0x000164000c1e1100 */
.L_x_193:
[----:B------:R-:W-:Y:S05]  /*9770*/  BSYNC B1 ;  /* 0x0000000000017941 */ /* 0x000fea0003800000 */
.L_x_192:
        /* <DEDUP_REMOVED lines=8> */
[----:B------:R-:W-:-:S05]  /*9800*/  F2FP.SATFINITE.E4M3.F32.PACK_AB_MERGE_C R23, RZ, R23, RZ ;  /* 0x00000017ff17723e */ /* 0x000fca00048070ff */
[----:B------:R0:W-:Y:S01]  /*9810*/  @!P5 STG.E.U8 desc[UR18][R24.64+0x98], R23 ;  /* 0x000098171800d986 */ /* 0x0001e2000c101112 */
[----:B------:R-:W-:Y:S05]  /*9820*/  @P4 BRA `(.L_x_195) ;  /* 0x0000000000044947 */ /* 0x000fea0003800000 */
[----:B------:R0:W5:Y:S02]  /*9830*/  LDG.E.U8 R22, desc[UR18][R28.64+0x99] ;  /* 0x000099121c167981 */ /* 0x000164000c1e1100 */
.L_x_195:
[----:B------:R-:W-:Y:S05]  /*9840*/  BSYNC B1 ;  /* 0x0000000000017941 */ /* 0x000fea0003800000 */
.L_x_194:
        /* <DEDUP_REMOVED lines=8> */
[----:B0-----:R-:W-:-:S05]  /*98d0*/  F2FP.SATFINITE.E4M3.F32.PACK_AB_MERGE_C R23, RZ, R22, RZ ;  /* 0x00000016ff17723e */ /* 0x001fca00048070ff */
[----:B------:R0:W-:Y:S01]  /*98e0*/  @!P4 STG.E.U8 desc[UR18][R24.64+0x99], R23 ;  /* 0x000099171800c986 */ /* 0x0001e2000c101112 */
[----:B------:R-:W-:Y:S05]  /*98f0*/  @P5 BRA `(.L_x_197) ;  /* 0x0000000000045947 */ /* 0x000fea0003800000 */
[----:B------:R0:W5:Y:S02]  /*9900*/  LDG.E.U8 R21, desc[UR18][R30.64+0x98] ;  /* 0x000098121e157981 */ /* 0x000164000c1e1100 */
.L_x_197:
[----:B------:R-:W-:Y:S05]  /*9910*/  BSYNC B1 ;  /* 0x0000000000017941 */ /* 0x000fea0003800000 */
.L_x_196:
        /* <DEDUP_REMOVED lines=12> */
.L_x_199:
[----:B------:R-:W-:Y:S05]  /*99e0*/  BSYNC B1 ;  /* 0x0000000000017941 */ /* 0x000fea0003800000 */
.L_x_198:
        /* <DEDUP_REMOVED lines=12> */
.L_x_201:
[----:B------:R-:W-:Y:S05]  /*9ab0*/  BSYNC B1 ;  /* 0x0000000000017941 */ /* 0x000fea0003800000 */
.L_x_200:
        /* <DEDUP_REMOVED lines=12> */
.L_x_203:
[----:B------:R-:W-:Y:S05]  /*9b80*/  BSYNC B1 ;  /* 0x0000000000017941 */ /* 0x000fea0003800000 */
.L_x_202:
        /* <DEDUP_REMOVED lines=12> */
.L_x_205:
[----:B------:R-:W-:Y:S05]  /*9c50*/  BSYNC B1 ;  /* 0x0000000000017941 */ /* 0x000fea0003800000 */
.L_x_204:
        /* <DEDUP_REMOVED lines=12> */
.L_x_207:
[----:B------:R-:W-:Y:S05]  /*9d20*/  BSYNC B1 ;  /* 0x0000000000017941 */ /* 0x000fea0003800000 */
.L_x_206:
        /* <DEDUP_REMOVED lines=12> */
.L_x_209:
[----:B------:R-:W-:Y:S05]  /*9df0*/  BSYNC B1 ;  /* 0x0000000000017941 */ /* 0x000fea0003800000 */
.L_x_208:
        /* <DEDUP_REMOVED lines=12> */
.L_x_211:
[----:B------:R-:W-:Y:S05]  /*9ec0*/  BSYNC B1 ;  /* 0x0000000000017941 */ /* 0x000fea0003800000 */
.L_x_210:
        /* <DEDUP_REMOVED lines=12> */
.L_x_213:
[----:B------:R-:W-:Y:S05]  /*9f90*/  BSYNC B1 ;  /* 0x0000000000017941 */ /* 0x000fea0003800000 */
.L_x_212:
        /* <DEDUP_REMOVED lines=12> */
.L_x_215:
[----:B------:R-:W-:Y:S05]  /*a060*/  BSYNC B1 ;  /* 0x0000000000017941 */ /* 0x000fea0003800000 */
.L_x_214:
        /* <DEDUP_REMOVED lines=12> */
.L_x_217:
[----:B------:R-:W-:Y:S05]  /*a130*/  BSYNC B1 ;  /* 0x0000000000017941 */ /* 0x000fea0003800000 */
.L_x_216:
        /* <DEDUP_REMOVED lines=12> */
.L_x_219:
[----:B------:R-:W-:Y:S05]  /*a200*/  BSYNC B1 ;  /* 0x0000000000017941 */ /* 0x000fea0003800000 */
.L_x_218:
        /* <DEDUP_REMOVED lines=12> */
.L_x_221:
[----:B------:R-:W-:Y:S05]  /*a2d0*/  BSYNC B1 ;  /* 0x0000000000017941 */ /* 0x000fea0003800000 */
.L_x_220:
        /* <DEDUP_REMOVED lines=12> */
.L_x_223:
[----:B------:R-:W-:Y:S05]  /*a3a0*/  BSYNC B1 ;  /* 0x0000000000017941 */ /* 0x000fea0003800000 */
.L_x_222:
        /* <DEDUP_REMOVED lines=12> */
.L_x_225:
[----:B------:R-:W-:Y:S05]  /*a470*/  BSYNC B1 ;  /* 0x0000000000017941 */ /* 0x000fea0003800000 */
.L_x_224:
        /* <DEDUP_REMOVED lines=12> */
.L_x_227:
[----:B------:R-:W-:Y:S05]  /*a540*/  BSYNC B1 ;  /* 0x0000000000017941 */ /* 0x000fea0003800000 */
.L_x_226:
        /* <DEDUP_REMOVED lines=12> */
.L_x_229:
[----:B------:R-:W-:Y:S05]  /*a610*/  BSYNC B1 ;  /* 0x0000000000017941 */ /* 0x000fea0003800000 */
.L_x_228:
        /* <DEDUP_REMOVED lines=12> */
.L_x_231:
[----:B------:R-:W-:Y:S05]  /*a6e0*/  BSYNC B1 ;  /* 0x0000000000017941 */ /* 0x000fea0003800000 */
.L_x_230:
        /* <DEDUP_REMOVED lines=12> */
.L_x_233:
[----:B------:R-:W-:Y:S05]  /*a7b0*/  BSYNC B1 ;  /* 0x0000000000017941 */ /* 0x000fea0003800000 */
.L_x_232:
        /* <DEDUP_REMOVED lines=12> */
.L_x_235:
[----:B------:R-:W-:Y:S05]  /*a880*/  BSYNC B1 ;  /* 0x0000000000017941 */ /* 0x000fea0003800000 */
.L_x_234:
[----:B-----5:R-:W-:Y:S01]  /*a890*/  LOP3.LUT R2, R2, 0xff, RZ, 0xc0, !PT ;  /* 0x000000ff02027812 */ /* 0x020fe200078ec0ff */
[----:B------:R-:W-:Y:S01]  /*a8a0*/  BSSY B1, `(.L_x_236) ;  /* 0x000000b000017945 */ /* 0x000fe20003800000 */
[----:B------:R-:W-:Y:S02]  /*a8b0*/  ISETP.LT.OR P5, PT, R35, 0xc1, !P2 ;  /* 0x000000c12300780c */ /* 0x000fe400057a1670 */
[----:B------:R-:W-:-:S05]  /*a8c0*/  F2FP.F16.E4M3.UNPACK_B R2, R2 ;  /* 0x00000002ff02723e */ /* 0x000fca00020006ff */
[----:B------:R-:W-:-:S05]  /*a8d0*/  HADD2.F32 R2, -RZ, R2.H0_H0 ;  /* 0x20000002ff027230 */ /* 0x000fca0000004100 */
[----:B0-----:R-:W-:-:S04]  /*a8e0*/  FMUL R3, R2, UR21 ;  /* 0x0000001502037c20 */ /* 0x001fc80008400000 */
[----:B------:R-:W-:Y:S01]  /*a8f0*/  FFMA R3, R0, UR20, R3 ;  /* 0x0000001400037c23 */ /* 0x000fe20008000003 */
[----:B------:R-:W-:-:S04]  /*a900*/  PRMT R0, RZ, 0x7610, R0 ;  /* 0x00007610ff007816 */ /* 0x000fc80000000000 */
[----:B------:R-:W-:-:S05]  /*a910*/  F2FP.SATFINITE.E4M3.F32.PACK_AB_MERGE_C R3, RZ, R3, RZ ;  /* 0x00000003ff03723e */ /* 0x000fca00048070ff */
[----:B------:R0:W-:Y:S01]  /*a920*/  @!P4 STG.E.U8 desc[UR18][R24.64+0xc1], R3 ;  /* 0x0000c1031800c986 */ /* 0x0001e2000c101112 */
[----:B------:R-:W-:Y:S05]  /*a930*/  @P5 BRA `(.L_x_237) ;  /* 0x0000000000045947 */ /* 0x000fea0003800000 */
[----:B------:R0:W5:Y:S02]  /*a940*/  LDG.E.U8 R0, desc[UR18][R30.64+0xc0] ;  /* 0x0000c0121e007981 */ /* 0x000164000c1e1100 */
.L_x_237:
[----:B------:R-:W-:Y:S05]  /*a950*/  BSYNC B1 ;  /* 0x0000000000017941 */ /* 0x000fea0003800000 */
.L_x_236:
[----:B------:R-:W2:Y:S01]  /*a960*/  LDL.LU R2, [R1] ;  /* 0x0000000001027983 */ /* 0x000ea20000300800 */
[----:B-----5:R-:W-:Y:S01]  /*a970*/  LOP3.LUT R0, R0, 0xff, RZ, 0xc0, !PT ;  /* 0x000000ff00007812 */ /* 0x020fe200078ec0ff */
[----:B------:R-:W-:Y:S01]  /*a980*/  BSSY B1, `(.L_x_238) ;  /* 0x000000b000017945 */ /* 0x000fe20003800000 */
[----:B------:R-:W-:Y:S02]  /*a990*/  ISETP.LT.OR P4, PT, R35, 0xc2, !P2 ;  /* 0x000000c22300780c */ /* 0x000fe40005781670 */
[----:B------:R-:W-:-:S05]  /*a9a0*/  F2FP.F16.E4M3.UNPACK_B R0, R0 ;  /* 0x00000000ff00723e */ /* 0x000fca00020006ff */
[----:B------:R-:W-:-:S05]  /*a9b0*/  HADD2.F32 R0, -RZ, R0.H0_H0 ;  /* 0x20000000ff007230 */ /* 0x000fca0000004100 */
[----:B------:R-:W-:-:S04]  /*a9c0*/  FMUL R0, R0, UR21 ;  /* 0x0000001500007c20 */ /* 0x000fc80008400000 */
[----:B--2---:R-:W-:-:S05]  /*a9d0*/  FFMA R0, R2, UR20, R0 ;  /* 0x0000001402007c23 */ /* 0x004fca0008000000 */
[----:B0-----:R-:W-:Y:S02]  /*a9e0*/  F2FP.SATFINITE.E4M3.F32.PACK_AB_MERGE_C R3, RZ, R0, RZ ;  /* 0x00000000ff03723e */ /* 0x001fe400048070ff */
[----:B------:R-:W-:-:S03]  /*a9f0*/  PRMT R0, RZ, 0x7610, R0 ;  /* 0x00007610ff007816 */ /* 0x000fc60000000000 */
[----:B------:R0:W-:Y:S01]  /*aa00*/  @!P5 STG.E.U8 desc[UR18][R26.64+0xc0], R3 ;  /* 0x0000c0031a00d986 */ /* 0x0001e2000c101112 */
[----:B------:R-:W-:Y:S05]  /*aa10*/  @P4 BRA `(.L_x_239) ;  /* 0x0000000000044947 */ /* 0x000fea0003800000 */
[----:B------:R2:W5:Y:S02]  /*aa20*/  LDG.E.U8 R0, desc[UR18][R30.64+0xc1] ;  /* 0x0000c1121e007981 */ /* 0x000564000c1e1100 */
.L_x_239:
[----:B------:R-:W-:Y:S05]  /*aa30*/  BSYNC B1 ;  /* 0x0000000000017941 */ /* 0x000fea0003800000 */
.L_x_238:
[----:B------:R-:W3:Y:S01]  /*aa40*/  LDL.LU R2, [R1+0x4] ;  /* 0x0000040001027983 */ /* 0x000ee20000300800 */
[----:B-----5:R-:W-:Y:S01]  /*aa50*/  LOP3.LUT R0, R0, 0xff, RZ, 0xc0, !PT ;  /* 0x000000ff00007812 */ /* 0x020fe200078ec0ff */
[----:B------:R-:W-:Y:S01]  /*aa60*/  BSSY B1, `(.L_x_240) ;  /* 0x000000b000017945 */ /* 0x000fe20003800000 */
[----:B------:R-:W-:Y:S02]  /*aa70*/  ISETP.LT.OR P5, PT, R35, 0xc9, !P1 ;  /* 0x000000c92300780c */ /* 0x000fe40004fa1670 */
[----:B------:R-:W-:-:S05]  /*aa80*/  F2FP.F16.E4M3.UNPACK_B R0, R0 ;  /* 0x00000000ff00723e */ /* 0x000fca00020006ff */
[----:B------:R-:W-:-:S05]  /*aa90*/  HADD2.F32 R0, -RZ, R0.H0_H0 ;  /* 0x20000000ff007230 */ /* 0x000fca0000004100 */
[----:B------:R-:W-:-:S04]  /*aaa0*/  FMUL R0, R0, UR21 ;  /* 0x0000001500007c20 */ /* 0x000fc80008400000 */
[----:B---3--:R-:W-:-:S05]  /*aab0*/  FFMA R0, R2, UR20, R0 ;  /* 0x0000001402007c23 */ /* 0x008fca0008000000 */
[----:B0-----:R-:W-:Y:S02]  /*aac0*/  F2FP.SATFINITE.E4M3.F32.PACK_AB_MERGE_C R3, RZ, R0, RZ ;  /* 0x00000000ff03723e */ /* 0x001fe400048070ff */
[----:B------:R-:W-:-:S03]  /*aad0*/  PRMT R0, RZ, 0x7610, R0 ;  /* 0x00007610ff007816 */ /* 0x000fc60000000000 */
[----:B------:R0:W-:Y:S01]  /*aae0*/  @!P4 STG.E.U8 desc[UR18][R26.64+0xc1], R3 ;  /* 0x0000c1031a00c986 */ /* 0x0001e2000c101112 */
[----:B------:R-:W-:Y:S05]  /*aaf0*/  @P5 BRA `(.L_x_241) ;  /* 0x0000000000045947 */ /* 0x000fea0003800000 */
[----:B------:R3:W5:Y:S02]  /*ab00*/  LDG.E.U8 R0, desc[UR18][R28.64+0xc8] ;  /* 0x0000c8121c007981 */ /* 0x000764000c1e1100 */
.L_x_241:
[----:B------:R-:W-:Y:S05]  /*ab10*/  BSYNC B1 ;  /* 0x0000000000017941 */ /* 0x000fea0003800000 */
.L_x_240:
[----:B------:R-:W2:Y:S01]  /*ab20*/  LDL.LU R2, [R1+0x8] ;  /* 0x0000080001027983 */ /* 0x000ea20000300800 */
        /* <DEDUP_REMOVED lines=12> */
.L_x_243:
[----:B------:R-:W-:Y:S05]  /*abf0*/  BSYNC B1 ;  /* 0x0000000000017941 */ /* 0x000fea0003800000 */
.L_x_242:
        /* <DEDUP_REMOVED lines=13> */
.L_x_245:
[----:B------:R-:W-:Y:S05]  /*acd0*/  BSYNC B1 ;  /* 0x0000000000017941 */ /* 0x000fea0003800000 */
.L_x_244:
        /* <DEDUP_REMOVED lines=13> */
.L_x_247:
[----:B------:R-:W-:Y:S05]  /*adb0*/  BSYNC B1 ;  /* 0x0000000000017941 */ /* 0x000fea0003800000 */
.L_x_246:
        /* <DEDUP_REMOVED lines=13> */
.L_x_249:
[----:B------:R-:W-:Y:S05]  /*ae90*/  BSYNC B1 ;  /* 0x0000000000017941 */ /* 0x000fea0003800000 */
.L_x_248:
        /* <DEDUP_REMOVED lines=13> */
.L_x_251:
[----:B------:R-:W-:Y:S05]  /*af70*/  BSYNC B1 ;  /* 0x0000000000017941 */ /* 0x000fea0003800000 */
.L_x_250:
        /* <DEDUP_REMOVED lines=13> */
.L_x_253:
[----:B------:R-:W-:Y:S05]  /*b050*/  BSYNC B1 ;  /* 0x0000000000017941 */ /* 0x000fea0003800000 */
.L_x_252:
        /* <DEDUP_REMOVED lines=13> */
.L_x_255:
[----:B------:R-:W-:Y:S05]  /*b130*/  BSYNC B1 ;  /* 0x0000000000017941 */ /* 0x000fea0003800000 */
.L_x_254:
        /* <DEDUP_REMOVED lines=13> */
.L_x_257:
[----:B------:R-:W-:Y:S05]  /*b210*/  BSYNC B1 ;  /* 0x0000000000017941 */ /* 0x000fea0003800000 */
.L_x_256:
        /* <DEDUP_REMOVED lines=13> */
.L_x_259:
[----:B------:R-:W-:Y:S05]  /*b2f0*/  BSYNC B1 ;  /* 0x0000000000017941 */ /* 0x000fea0003800000 */
.L_x_258:
        /* <DEDUP_REMOVED lines=13> */
.L_x_261:
[----:B------:R-:W-:Y:S05]  /*b3d0*/  BSYNC B1 ;  /* 0x0000000000017941 */ /* 0x000fea0003800000 */
.L_x_260:
        /* <DEDUP_REMOVED lines=13> */
.L_x_263:
[----:B------:R-:W-:Y:S05]  /*b4b0*/  BSYNC B1 ;  /* 0x0000000000017941 */ /* 0x000fea0003800000 */
.L_x_262:
        /* <DEDUP_REMOVED lines=13> */
.L_x_265:
[----:B------:R-:W-:Y:S05]  /*b590*/  BSYNC B1 ;  /* 0x0000000000017941 */ /* 0x000fea0003800000 */
.L_x_264:
        /* <DEDUP_REMOVED lines=13> */
.L_x_267:
[----:B------:R-:W-:Y:S05]  /*b670*/  BSYNC B1 ;  /* 0x0000000000017941 */ /* 0x000fea0003800000 */
.L_x_266:
        /* <DEDUP_REMOVED lines=13> */
.L_x_269:
[----:B------:R-:W-:Y:S05]  /*b750*/  BSYNC B1 ;  /* 0x0000000000017941 */ /* 0x000fea0003800000 */
.L_x_268:
        /* <DEDUP_REMOVED lines=13> */
.L_x_271:
[----:B------:R-:W-:Y:S05]  /*b830*/  BSYNC B1 ;  /* 0x0000000000017941 */ /* 0x000fea0003800000 */
.L_x_270:
        /* <DEDUP_REMOVED lines=13> */
.L_x_273:
[----:B------:R-:W-:Y:S05]  /*b910*/  BSYNC B1 ;  /* 0x0000000000017941 */ /* 0x000fea0003800000 */
.L_x_272:
        /* <DEDUP_REMOVED lines=13> */
.L_x_275:
[----:B------:R-:W-:Y:S05]  /*b9f0*/  BSYNC B1 ;  /* 0x0000000000017941 */ /* 0x000fea0003800000 */
.L_x_274:
        /* <DEDUP_REMOVED lines=13> */
.L_x_277:
[----:B------:R-:W-:Y:S05]  /*bad0*/  BSYNC B1 ;  /* 0x0000000000017941 */ /* 0x000fea0003800000 */
.L_x_276:
        /* <DEDUP_REMOVED lines=13> */
.L_x_279:
[----:B------:R-:W-:Y:S05]  /*bbb0*/  BSYNC B1 ;  /* 0x0000000000017941 */ /* 0x000fea0003800000 */
.L_x_278:
        /* <DEDUP_REMOVED lines=13> */
.L_x_281:
[----:B------:R-:W-:Y:S05]  /*bc90*/  BSYNC B1 ;  /* 0x0000000000017941 */ /* 0x000fea0003800000 */
.L_x_280:
        /* <DEDUP_REMOVED lines=13> */
.L_x_283:
[----:B------:R-:W-:Y:S05]  /*bd70*/  BSYNC B1 ;  /* 0x0000000000017941 */ /* 0x000fea0003800000 */
.L_x_282:
        /* <DEDUP_REMOVED lines=13> */
.L_x_285:
[----:B------:R-:W-:Y:S05]  /*be50*/  BSYNC B1 ;  /* 0x0000000000017941 */ /* 0x000fea0003800000 */
.L_x_284:
        /* <DEDUP_REMOVED lines=13> */
.L_x_287:
[----:B------:R-:W-:Y:S05]  /*bf30*/  BSYNC B1 ;  /* 0x0000000000017941 */ /* 0x000fea0003800000 */
.L_x_286:
        /* <DEDUP_REMOVED lines=13> */
.L_x_289:
[----:B------:R-:W-:Y:S05]  /*c010*/  BSYNC B1 ;  /* 0x0000000000017941 */ /* 0x000fea0003800000 */
.L_x_288:
        /* <DEDUP_REMOVED lines=13> */
.L_x_291:
[----:B------:R-:W-:Y:S05]  /*c0f0*/  BSYNC B1 ;  /* 0x0000000000017941 */ /* 0x000fea0003800000 */
.L_x_290:
        /* <DEDUP_REMOVED lines=13> */
.L_x_293:
[----:B------:R-:W-:Y:S05]  /*c1d0*/  BSYNC B1 ;  /* 0x0000000000017941 */ /* 0x000fea0003800000 */
.L_x_292:
        /* <DEDUP_REMOVED lines=13> */
.L_x_295:
[----:B------:R-:W-:Y:S05]  /*c2b0*/  BSYNC B1 ;  /* 0x0000000000017941 */ /* 0x000fea0003800000 */
.L_x_294:
[----:B------:R-:W-:Y:S05]  /*c2c0*/  @P2 BRA `(.L_x_296) ;  /* 0x0000002000a42947 */ /* 0x000fea0003800000 */
[----:B------:R-:W2:Y:S01]  /*c2d0*/  LDL.LU R2, [R1+0x74] ;  /* 0x0000740001027983 */ /* 0x000ea20000300800 */
[----:B-----5:R-:W-:-:S04]  /*c2e0*/  LOP3.LUT R0, R0, 0xff, RZ, 0xc0, !PT ;  /* 0x000000ff00007812 */ /* 0x020fc800078ec0ff */
[----:B------:R-:W-:-:S05]  /*c2f0*/  F2FP.F16.E4M3.UNPACK_B R0, R0 ;  /* 0x00000000ff00723e */ /* 0x000fca00020006ff */
[----:B------:R-:W-:-:S05]  /*c300*/  HADD2.F32 R0, -RZ, R0.H0_H0 ;  /* 0x20000000ff007230 */ /* 0x000fca0000004100 */
[----:B------:R-:W-:-:S04]  /*c310*/  FMUL R0, R0, UR21 ;  /* 0x0000001500007c20 */ /* 0x000fc80008400000 */
[----:B--2---:R-:W-:-:S05]  /*c320*/  FFMA R0, R2, UR20, R0 ;  /* 0x0000001402007c23 */ /* 0x004fca0008000000 */
[----:B0-----:R-:W-:-:S05]  /*c330*/  F2FP.SATFINITE.E4M3.F32.PACK_AB_MERGE_C R3, RZ, R0, RZ ;  /* 0x00000000ff03723e */ /* 0x001fca00048070ff */
[----:B------:R0:W-:Y:S01]  /*c340*/  STG.E.U8 desc[UR18][R26.64+0xf9], R3 ;  /* 0x0000f9031a007986 */ /* 0x0001e2000c101112 */
[----:B------:R-:W-:Y:S05]  /*c350*/  BRA `(.L_x_296) ;  /* 0x0000002000807947 */ /* 0x000fea0003800000 */
.L_x_39:
[C---:B------:R-:W-:Y:S01]  /*c360*/  ISETP.GE.AND P2, PT, R38.reuse, 0x1, PT ;  /* 0x000000012600780c */ /* 0x040fe20003f46270 */
[----:B------:R-:W2:Y:S01]  /*c370*/  LDL.LU R227, [R1+0x14] ;  /* 0x0000140001e37983 */ /* 0x000ea20000300800 */
[----:B------:R-:W-:Y:S01]  /*c380*/  ISETP.GE.AND P1, PT, R38, 0x9, PT ;  /* 0x000000092600780c */ /* 0x000fe20003f26270 */
[----:B------:R-:W-:Y:S01]  /*c390*/  FMUL R226, R226, UR20 ;  /* 0x00000014e2e27c20 */ /* 0x000fe20008400000 */
[----:B------:R-:W-:Y:S01]  /*c3a0*/  ISETP.LT.OR P4, PT, R35, 0x1, !P2 ;  /* 0x000000012300780c */ /* 0x000fe20005781670 */
[----:B------:R-:W-:Y:S01]  /*c3b0*/  FMUL R225, R225, UR20 ;  /* 0x00000014e1e17c20 */ /* 0x000fe20008400000 */
[C---:B------:R-:W-:Y:S01]  /*c3c0*/  ISETP.LT.OR P5, PT, R35.reuse, 0x2, !P2 ;  /* 0x000000022300780c */ /* 0x040fe200057a1670 */
[----:B------:R-:W-:Y:S01]  /*c3d0*/  FMUL R224, R224, UR20 ;  /* 0x00000014e0e07c20 */ /* 0x000fe20008400000 */
[----:B------:R-:W-:Y:S02]  /*c3e0*/  ISETP.LT.OR P6, PT, R35, 0x1, !P1 ;  /* 0x000000012300780c */ /* 0x000fe40004fc1670 */
[----:B------:R-:W-:-:S02]  /*c3f0*/  F2FP.SATFINITE.E4M3.F32.PACK_AB_MERGE_C R29, RZ, R226, RZ ;  /* 0x000000e2ff1d723e */ /* 0x000fc400048070ff */
[----:B------:R-:W-:Y:S01]  /*c400*/  F2FP.SATFINITE.E4M3.F32.PACK_AB_MERGE_C R225, RZ, R225, RZ ;  /* 0x000000e1ffe1723e */ /* 0x000fe200048070ff */
[----:B------:R-:W-:Y:S01]  /*c410*/  FMUL R223, R223, UR20 ;  /* 0x00000014dfdf7c20 */ /* 0x000fe20008400000 */
[----:B------:R-:W-:Y:S01]  /*c420*/  F2FP.SATFINITE.E4M3.F32.PACK_AB_MERGE_C R31, RZ, R224, RZ ;  /* 0x000000e0ff1f723e */ /* 0x000fe200048070ff */
[----:B------:R-:W-:Y:S01]  /*c430*/  FMUL R222, R222, UR20 ;  /* 0x00000014dede7c20 */ /* 0x000fe20008400000 */
[----:B------:R-:W-:Y:S01]  /*c440*/  FMUL R221, R221, UR20 ;  /* 0x00000014dddd7c20 */ /* 0x000fe20008400000 */
[----:B------:R0:W-:Y:S01]  /*c450*/  @!P4 STG.E.U8 desc[UR18][R24.64], R29 ;  /* 0x0000001d1800c986 */ /* 0x0001e2000c101112 */
[----:B------:R-:W-:-:S03]  /*c460*/  ISETP.LT.OR P4, PT, R35, 0x2, !P1 ;  /* 0x000000022300780c */ /* 0x000fc60004f81670 */
[----:B------:R-:W-:Y:S01]  /*c470*/  @!P5 STG.E.U8 desc[UR18][R24.64+0x1], R225 ;  /* 0x000001e11800d986 */ /* 0x000fe2000c101112 */
[----:B------:R-:W-:-:S03]  /*c480*/  ISETP.LT.OR P5, PT, R35, 0x9, !P2 ;  /* 0x000000092300780c */ /* 0x000fc600057a1670 */
[----:B------:R1:W-:Y:S01]  /*c490*/  @!P6 STG.E.U8 desc[UR18][R26.64], R31 ;  /* 0x0000001f1a00e986 */ /* 0x0003e2000c101112 */
[----:B------:R-:W-:Y:S02]  /*c4a0*/  ISETP.LT.OR P6, PT, R35, 0xa, !P2 ;  /* 0x0000000a2300780c */ /* 0x000fe400057c1670 */
[----:B------:R-:W-:Y:S01]  /*c4b0*/  F2FP.SATFINITE.E4M3.F32.PACK_AB_MERGE_C R223, RZ, R223, RZ ;  /* 0x000000dfffdf723e */ /* 0x000fe200048070ff */
[----:B------:R-:W-:Y:S01]  /*c4c0*/  FMUL R219, R219, UR20 ;  /* 0x00000014dbdb7c20 */ /* 0x000fe20008400000 */
[----:B------:R-:W-:Y:S01]  /*c4d0*/  F2FP.SATFINITE.E4M3.F32.PACK_AB_MERGE_C R33, RZ, R222, RZ ;  /* 0x000000deff21723e */ /* 0x000fe200048070ff */
[----:B------:R-:W-:Y:S01]  /*c4e0*/  FMUL R220, R220, UR20 ;  /* 0x00000014dcdc7c20 */ /* 0x000fe20008400000 */
[----:B------:R-:W-:Y:S01]  /*c4f0*/  F2FP.SATFINITE.E4M3.F32.PACK_AB_MERGE_C R221, RZ, R221, RZ ;  /* 0x000000ddffdd723e */ /* 0x000fe200048070ff */
[----:B------:R-:W-:Y:S01]  /*c500*/  @!P4 STG.E.U8 desc[UR18][R26.64+0x1], R223 ;  /* 0x000001df1a00c986 */ /* 0x000fe2000c101112 */
[----:B------:R-:W-:-:S03]  /*c510*/  ISETP.LT.OR P4, PT, R35, 0x9, !P1 ;  /* 0x000000092300780c */ /* 0x000fc60004f81670 */
[----:B------:R3:W-:Y:S01]  /*c520*/  @!P5 STG.E.U8 desc[UR18][R24.64+0x8], R33 ;  /* 0x000008211800d986 */ /* 0x0007e2000c101112 */
[----:B------:R-:W-:-:S03]  /*c530*/  ISETP.LT.OR P5, PT, R35, 0xa, !P1 ;  /* 0x0000000a2300780c */ /* 0x000fc60004fa1670 */
[----:B------:R-:W-:Y:S01]  /*c540*/  @!P6 STG.E.U8 desc[UR18][R24.64+0x9], R221 ;  /* 0x000009dd1800e986 */ /* 0x000fe2000c101112 */
[----:B------:R-:W-:Y:S01]  /*c550*/  ISETP.LT.OR P6, PT, R35, 0x11, !P2 ;  /* 0x000000112300780c */ /* 0x000fe200057c1670 */
[----:B------:R-:W-:Y:S01]  /*c560*/  FMUL R218, R218, UR20 ;  /* 0x00000014dada7c20 */ /* 0x000fe20008400000 */
[----:B------:R-:W-:Y:S01]  /*c570*/  F2FP.SATFINITE.E4M3.F32.PACK_AB_MERGE_C R219, RZ, R219, RZ ;  /* 0x000000dbffdb723e */ /* 0x000fe200048070ff */
[----:B------:R-:W-:Y:S01]  /*c580*/  FMUL R217, R217, UR20 ;  /* 0x00000014d9d97c20 */ /* 0x000fe20008400000 */
[----:B0-----:R-:W-:Y:S01]  /*c590*/  F2FP.SATFINITE.E4M3.F32.PACK_AB_MERGE_C R29, RZ, R220, RZ ;  /* 0x000000dcff1d723e */ /* 0x001fe200048070ff */
[----:B------:R-:W-:Y:S01]  /*c5a0*/  FMUL R216, R216, UR20 ;  /* 0x00000014d8d87c20 */ /* 0x000fe20008400000 */
[----:B-1----:R-:W-:Y:S01]  /*c5b0*/  F2FP.SATFINITE.E4M3.F32.PACK_AB_MERGE_C R31, RZ, R218, RZ ;  /* 0x000000daff1f723e */ /* 0x002fe200048070ff */
[----:B------:R-:W-:Y:S01]  /*c5c0*/  FMUL R215, R215, UR20 ;  /* 0x00000014d7d77c20 */ /* 0x000fe20008400000 */
[----:B------:R-:W-:Y:S01]  /*c5d0*/  FMUL R213, R213, UR20 ;  /* 0x00000014d5d57c20 */ /* 0x000fe20008400000 */
[----:B------:R-:W-:Y:S01]  /*c5e0*/  @!P5 STG.E.U8 desc[UR18][R26.64+0x9], R219 ;  /* 0x000009db1a00d986 */ /* 0x000fe2000c101112 */
[----:B------:R-:W-:-:S03]  /*c5f0*/  ISETP.LT.OR P5, PT, R35, 0x12, !P2 ;  /* 0x000000122300780c */ /* 0x000fc600057a1670 */
[----:B------:R0:W-:Y:S01]  /*c600*/  @!P4 STG.E.U8 desc[UR18][R26.64+0x8], R29 ;  /* 0x0000081d1a00c986 */ /* 0x0001e2000c101112 */
[----:B------:R-:W-:-:S03]  /*c610*/  ISETP.LT.OR P4, PT, R35, 0x11, !P1 ;  /* 0x000000112300780c */ /* 0x000fc60004f81670 */
[----:B------:R1:W-:Y:S01]  /*c620*/  @!P6 STG.E.U8 desc[UR18][R24.64+0x10], R31 ;  /* 0x0000101f1800e986 */ /* 0x0003e2000c101112 */
[C---:B------:R-:W-:Y:S02]  /*c630*/  ISETP.LT.OR P6, PT, R35.reuse, 0x12, !P1 ;  /* 0x000000122300780c */ /* 0x040fe40004fc1670 */
[----:B------:R-:W-:Y:S01]  /*c640*/  F2FP.SATFINITE.E4M3.F32.PACK_AB_MERGE_C R217, RZ, R217, RZ ;  /* 0x000000d9ffd9723e */ /* 0x000fe200048070ff */
[----:B------:R-:W-:Y:S01]  /*c650*/  FMUL R214, R214, UR20 ;  /* 0x00000014d6d67c20 */ /* 0x000fe20008400000 */
[----:B---3--:R-:W-:Y:S01]  /*c660*/  F2FP.SATFINITE.E4M3.F32.PACK_AB_MERGE_C R33, RZ, R216, RZ ;  /* 0x000000d8ff21723e */ /* 0x008fe200048070ff */
[----:B------:R-:W-:Y:S01]  /*c670*/  FMUL R212, R212, UR20 ;  /* 0x00000014d4d47c20 */ /* 0x000fe20008400000 */
[----:B------:R-:W-:Y:S01]  /*c680*/  F2FP.SATFINITE.E4M3.F32.PACK_AB_MERGE_C R215, RZ, R215, RZ ;  /* 0x000000d7ffd7723e */ /* 0x000fe200048070ff */
[----:B------:R-:W-:Y:S01]  /*c690*/  @!P5 STG.E.U8 desc[UR18][R24.64+0x11], R217 ;  /* 0x000011d91800d986 */ /* 0x000fe2000c101112 */
[----:B------:R-:W-:-:S03]  /*c6a0*/  ISETP.LT.OR P5, PT, R35, 0x1a, !P2 ;  /* 0x0000001a2300780c */ /* 0x000fc600057a1670 */
[----:B------:R3:W-:Y:S01]  /*c6b0*/  @!P4 STG.E.U8 desc[UR18][R26.64+0x10], R33 ;  /* 0x000010211a00c986 */ /* 0x0007e2000c101112 */
[----:B------:R-:W-:-:S03]  /*c6c0*/  ISETP.LT.OR P4, PT, R35, 0x19, !P2 ;  /* 0x000000192300780c */ /* 0x000fc60005781670 */
[----:B------:R-:W-:Y:S01]  /*c6d0*/  @!P6 STG.E.U8 desc[UR18][R26.64+0x11], R215 ;  /* 0x000011d71a00e986 */ /* 0x000fe2000c101112 */
[----:B------:R-:W-:Y:S02]  /*c6e0*/  ISETP.LT.OR P6, PT, R35, 0x19, !P1 ;  /* 0x000000192300780c */ /* 0x000fe40004fc1670 */
[----:B------:R-:W-:Y:S01]  /*c6f0*/  F2FP.SATFINITE.E4M3.F32.PACK_AB_MERGE_C R213, RZ, R213, RZ ;  /* 0x000000d5ffd5723e */ /* 0x000fe200048070ff */
[----:B------:R-:W-:Y:S01]  /*c700*/  FMUL R211, R211, UR20 ;  /* 0x00000014d3d37c20 */ /* 0x000fe20008400000 */
[----:B0-----:R-:W-:Y:S01]  /*c710*/  F2FP.SATFINITE.E4M3.F32.PACK_AB_MERGE_C R29, RZ, R214, RZ ;  /* 0x000000d6ff1d723e */ /* 0x001fe200048070ff */
[----:B------:R-:W-:Y:S01]  /*c720*/  FMUL R210, R210, UR20 ;  /* 0x00000014d2d27c20 */ /* 0x000fe20008400000 */
[----:B-1----:R-:W-:Y:S01]  /*c730*/  F2FP.SATFINITE.E4M3.F32.PACK_AB_MERGE_C R31, RZ, R212, RZ ;  /* 0x000000d4ff1f723e */ /* 0x002fe200048070ff */
[----:B------:R-:W-:Y:S01]  /*c740*/  @!P5 STG.E.U8 desc[UR18][R24.64+0x19], R213 ;  /* 0x000019d51800d986 */ /* 0x000fe2000c101112 */
[----:B------:R-:W-:-:S03]  /*c750*/  ISETP.LT.OR P5, PT, R35, 0x1a, !P1 ;  /* 0x0000001a2300780c */ /* 0x000fc60004fa1670 */
[----:B------:R0:W-:Y:S01]  /*c760*/  @!P4 STG.E.U8 desc[UR18][R24.64+0x18], R29 ;  /* 0x0000181d1800c986 */ /* 0x0001e2000c101112 */
[----:B------:R-:W-:-:S03]  /*c770*/  ISETP.LT.OR P4, PT, R35, 0x21, !P2 ;  /* 0x000000212300780c */ /* 0x000fc60005781670 */
[----:B------:R1:W-:Y:S01]  /*c780*/  @!P6 STG.E.U8 desc[UR18][R26.64+0x18], R31 ;  /* 0x0000181f1a00e986 */ /* 0x0003e2000c101112 */
[----:B------:R-:W-:Y:S01]  /*c790*/  ISETP.LT.OR P6, PT, R35, 0x22, !P2 ;  /* 0x000000222300780c */ /* 0x000fe200057c1670 */
[----:B------:R-:W-:Y:S01]  /*c7a0*/  FMUL R209, R209, UR20 ;  /* 0x00000014d1d17c20 */ /* 0x000fe20008400000 */
        /* <DEDUP_REMOVED lines=49> */
[----:B------:R-:W4:Y:S01]  /*cac0*/  LDL.LU R226, [R1+0x10] ;  /* 0x0000100001e27983 */ /* 0x000f220000300800 */
[----:B---3--:R-:W-:Y:S02]  /*cad0*/  F2FP.SATFINITE.E4M3.F32.PACK_AB_MERGE_C R33, RZ, R198, RZ ;  /* 0x000000c6ff21723e */ /* 0x008fe400048070ff */
[----:B------:R-:W-:Y:S01]  /*cae0*/  F2FP.SATFINITE.E4M3.F32.PACK_AB_MERGE_C R197, RZ, R197, RZ ;  /* 0x000000c5ffc5723e */ /* 0x000fe200048070ff */
[----:B------:R-:W-:Y:S01]  /*caf0*/  @!P5 STG.E.U8 desc[UR18][R26.64+0x31], R199 ;  /* 0x000031c71a00d986 */ /* 0x000fe2000c101112 */
[----:B------:R-:W-:-:S03]  /*cb00*/  ISETP.LT.OR P5, PT, R35, 0x3a, !P1 ;  /* 0x0000003a2300780c */ /* 0x000fc60004fa1670 */
[----:B------:R-:W3:Y:S01]  /*cb10*/  LDL.LU R224, [R1+0xc] ;  /* 0x00000c0001e07983 */ /* 0x000ee20000300800 */
[----:B------:R-:W-:-:S03]  /*cb20*/  FMUL R195, R195, UR20 ;  /* 0x00000014c3c37c20 */ /* 0x000fc60008400000 */
[----:B------:R1:W-:Y:S01]  /*cb30*/  @!P4 STG.E.U8 desc[UR18][R24.64+0x38], R33 ;  /* 0x000038211800c986 */ /* 0x0003e2000c101112 */
[----:B------:R-:W-:-:S03]  /*cb40*/  ISETP.LT.OR P4, PT, R35, 0x39, !P1 ;  /* 0x000000392300780c */ /* 0x000fc60004f81670 */
[----:B------:R-:W2:Y:S01]  /*cb50*/  LDL.LU R225, [R1+0x8] ;  /* 0x0000080001e17983 */ /* 0x000ea20000300800 */
[----:B------:R-:W-:-:S03]  /*cb60*/  FMUL R196, R196, UR20 ;  /* 0x00000014c4c47c20 */ /* 0x000fc60008400000 */
[----:B------:R-:W-:Y:S01]  /*cb70*/  @!P6 STG.E.U8 desc[UR18][R24.64+0x39], R197 ;  /* 0x000039c51800e986 */ /* 0x000fe2000c101112 */
[----:B------:R-:W-:-:S03]  /*cb80*/  ISETP.LT.OR P6, PT, R35, 0x41, !P2 ;  /* 0x000000412300780c */ /* 0x000fc600057c1670 */
[----:B------:R-:W4:Y:S01]  /*cb90*/  LDL.LU R222, [R1] ;  /* 0x0000000001de7983 */ /* 0x000f220000300800 */
[----:B------:R-:W-:-:S03]  /*cba0*/  FMUL R194, R194, UR20 ;  /* 0x00000014c2c27c20 */ /* 0x000fc60008400000 */
[----:B------:R-:W3:Y:S04]  /*cbb0*/  LDL.LU R223, [R1+0x18] ;  /* 0x0000180001df7983 */ /* 0x000ee80000300800 */
[----:B------:R-:W3:Y:S01]  /*cbc0*/  LDL.LU R221, [R1+0x4] ;  /* 0x0000040001dd7983 */ /* 0x000ee20000300800 */
[----:B------:R-:W-:Y:S01]  /*cbd0*/  F2FP.SATFINITE.E4M3.F32.PACK_AB_MERGE_C R195, RZ, R195, RZ ;  /* 0x000000c3ffc3723e */ /* 0x000fe200048070ff */
[----:B------:R-:W-:Y:S01]  /*cbe0*/  FMUL R193, R193, UR20 ;  /* 0x00000014c1c17c20 */ /* 0x000fe20008400000 */
[----:B0-----:R-:W-:Y:S01]  /*cbf0*/  F2FP.SATFINITE.E4M3.F32.PACK_AB_MERGE_C R29, RZ, R196, RZ ;  /* 0x000000c4ff1d723e */ /* 0x001fe200048070ff */
[----:B------:R-:W-:Y:S01]  /*cc00*/  FMUL R192, R192, UR20 ;  /* 0x00000014c0c07c20 */ /* 0x000fe20008400000 */
[----:B-1----:R-:W-:Y:S01]  /*cc10*/  F2FP.SATFINITE.E4M3.F32.PACK_AB_MERGE_C R31, RZ, R194, RZ ;  /* 0x000000c2ff1f723e */ /* 0x002fe200048070ff */
[----:B------:R-:W-:Y:S01]  /*cc20*/  @!P5 STG.E.U8 desc[UR18][R26.64+0x39], R195 ;  /* 0x000039c31a00d986 */ /* 0x000fe2000c101112 */
[----:B------:R-:W-:Y:S01]  /*cc30*/  ISETP.LT.OR P5, PT, R35, 0x42, !P2 ;  /* 0x000000422300780c */ /* 0x000fe200057a1670 */
[----:B------:R-:W-:Y:S01]  /*cc40*/  FMUL R191, R191, UR20 ;  /* 0x00000014bfbf7c20 */ /* 0x000fe20008400000 */
[----:B------:R-:W-:Y:S01]  /*cc50*/  F2FP.SATFINITE.E4M3.F32.PACK_AB_MERGE_C R193, RZ, R193, RZ ;  /* 0x000000c1ffc1723e */ /* 0x000fe200048070ff */
[----:B------:R0:W-:Y:S01]  /*cc60*/  @!P4 STG.E.U8 desc[UR18][R26.64+0x38], R29 ;  /* 0x0000381d1a00c986 */ /* 0x0001e2000c101112 */
[----:B------:R-:W-:Y:S01]  /*cc70*/  ISETP.LT.OR P4, PT, R35, 0x41, !P1 ;  /* 0x000000412300780c */ /* 0x000fe20004f81670 */
[----:B------:R-:W-:Y:S01]  /*cc80*/  FMUL R189, R189, UR20 ;  /* 0x00000014bdbd7c20 */ /* 0x000fe20008400000 */
[----:B------:R-:W-:Y:S01]  /*cc90*/  F2FP.SATFINITE.E4M3.F32.PACK_AB_MERGE_C R33, RZ, R192, RZ ;  /* 0x000000c0ff21723e */ /* 0x000fe200048070ff */
[----:B------:R1:W-:Y:S01]  /*cca0*/  @!P6 STG.E.U8 desc[UR18][R24.64+0x40], R31 ;  /* 0x0000401f1800e986 */ /* 0x0003e2000c101112 */
[C---:B------:R-:W-:Y:S01]  /*ccb0*/  ISETP.LT.OR P6, PT, R35.reuse, 0x42, !P1 ;  /* 0x000000422300780c */ /* 0x040fe20004fc1670 */
[----:B------:R-:W-:Y:S01]  /*ccc0*/  FMUL R190, R190, UR20 ;  /* 0x00000014bebe7c20 */ /* 0x000fe20008400000 */
[----:B------:R-:W-:Y:S01]  /*ccd0*/  F2FP.SATFINITE.E4M3.F32.PACK_AB_MERGE_C R191, RZ, R191, RZ ;  /* 0x000000bfffbf723e */ /* 0x000fe200048070ff */
[----:B------:R-:W-:Y:S01]  /*cce0*/  FMUL R188, R188, UR20 ;  /* 0x00000014bcbc7c20 */ /* 0x000fe20008400000 */
[----:B------:R-:W-:Y:S01]  /*ccf0*/  F2FP.SATFINITE.E4M3.F32.PACK_AB_MERGE_C R189, RZ, R189, RZ ;  /* 0x000000bdffbd723e */ /* 0x000fe200048070ff */
[----:B------:R-:W-:Y:S01]  /*cd00*/  @!P5 STG.E.U8 desc[UR18][R24.64+0x41], R193 ;  /* 0x000041c11800d986 */ /* 0x000fe2000c101112 */
[----:B------:R-:W-:Y:S01]  /*cd10*/  ISETP.LT.OR P5, PT, R35, 0x4a, !P2 ;  /* 0x0000004a2300780c */ /* 0x000fe200057a1670 */
[----:B------:R-:W-:Y:S01]  /*cd20*/  FMUL R187, R187, UR20 ;  /* 0x00000014bbbb7c20 */ /* 0x000fe20008400000 */
[----:B0-----:R-:W-:Y:S01]  /*cd30*/  F2FP.SATFINITE.E4M3.F32.PACK_AB_MERGE_C R29, RZ, R190, RZ ;  /* 0x000000beff1d723e */ /* 0x001fe200048070ff */
[----:B------:R0:W-:Y:S01]  /*cd40*/  @!P4 STG.E.U8 desc[UR18][R26.64+0x40], R33 ;  /* 0x000040211a00c986 */ /* 0x0001e2000c101112 */
[C---:B------:R-:W-:Y:S01]  /*cd50*/  ISETP.LT.OR P4, PT, R35.reuse, 0x49, !P2 ;  /* 0x000000492300780c */ /* 0x040fe20005781670 */
[----:B------:R-:W-:Y:S01]  /*cd60*/  FMUL R186, R186, UR20 ;  /* 0x00000014baba7c20 */ /* 0x000fe20008400000 */
[----:B-1----:R-:W-:Y:S01]  /*cd70*/  F2FP.SATFINITE.E4M3.F32.PACK_AB_MERGE_C R31, RZ, R188, RZ ;  /* 0x000000bcff1f723e */ /* 0x002fe200048070ff */
[----:B------:R-:W-:Y:S01]  /*cd80*/  @!P6 STG.E.U8 desc[UR18][R26.64+0x41], R191 ;  /* 0x000041bf1a00e986 */ /* 0x000fe2000c101112 */
[----:B------:R-:W-:Y:S01]  /*cd90*/  ISETP.LT.OR P6, PT, R35, 0x49, !P1 ;  /* 0x000000492300780c */ /* 0x000fe20004fc1670 */
[----:B------:R-:W-:Y:S01]  /*cda0*/  FMUL R185, R185, UR20 ;  /* 0x00000014b9b97c20 */ /* 0x000fe20008400000 */
[----:B------:R-:W-:Y:S01]  /*cdb0*/  F2FP.SATFINITE.E4M3.F32.PACK_AB_MERGE_C R187, RZ, R187, RZ ;  /* 0x000000bbffbb723e */ /* 0x000fe200048070ff */
[----:B------:R-:W-:Y:S01]  /*cdc0*/  FMUL R183, R183, UR20 ;  /* 0x00000014b7b77c20 */ /* 0x000fe20008400000 */
[----:B------:R-:W-:Y:S01]  /*cdd0*/  FMUL R184, R184, UR20 ;  /* 0x00000014b8b87c20 */ /* 0x000fe20008400000 */
[----:B------:R-:W-:Y:S01]  /*cde0*/  @!P5 STG.E.U8 desc[UR18][R24.64+0x49], R189 ;  /* 0x000049bd1800d986 */ /* 0x000fe2000c101112 */
[C---:B------:R-:W-:Y:S01]  /*cdf0*/  ISETP.LT.OR P5, PT, R35.reuse, 0x4a, !P1 ;  /* 0x0000004a2300780c */ /* 0x040fe20004fa1670 */
[----:B------:R-:W-:Y:S01]  /*ce00*/  FMUL R182, R182, UR20 ;  /* 0x00000014b6b67c20 */ /* 0x000fe20008400000 */
[----:B0-----:R-:W-:Y:S01]  /*ce10*/  F2FP.SATFINITE.E4M3.F32.PACK_AB_MERGE_C R33, RZ, R186, RZ ;  /* 0x000000baff21723e */ /* 0x001fe200048070ff */
[----:B------:R0:W-:Y:S01]  /*ce20*/  @!P4 STG.E.U8 desc[UR18][R24.64+0x48], R29 ;  /* 0x0000481d1800c986 */ /* 0x0001e2000c101112 */
[----:B------:R-:W-:Y:S01]  /*ce30*/  ISETP.LT.OR P4, PT, R35, 0x51, !P2 ;  /* 0x000000512300780c */ /* 0x000fe20005781670 */
[----:B------:R-:W-:Y:S01]  /*ce40*/  FMUL R181, R181, UR20 ;  /* 0x00000014b5b57c20 */ /* 0x000fe20008400000 */
[----:B------:R-:W-:Y:S01]  /*ce50*/  F2FP.SATFINITE.E4M3.F32.PACK_AB_MERGE_C R185, RZ, R185, RZ ;  /* 0x000000b9ffb9723e */ /* 0x000fe200048070ff */
[----:B------:R1:W-:Y:S01]  /*ce60*/  @!P6 STG.E.U8 desc[UR18][R26.64+0x48], R31 ;  /* 0x0000481f1a00e986 */ /* 0x0003e2000c101112 */
[----:B------:R-:W-:Y:S01]  /*ce70*/  ISETP.LT.OR P6, PT, R35, 0x52, !P2 ;  /* 0x000000522300780c */ /* 0x000fe200057c1670 */
        /* <DEDUP_REMOVED lines=17> */
[----:B------:R-:W-:Y:S01]  /*cf90*/  F2FP.SATFINITE.E4M3.F32.PACK_AB_MERGE_C R177, RZ, R177, RZ ;  /* 0x000000b1ffb1723e */ /* 0x000fe200048070ff */
        /* <DEDUP_REMOVED lines=13> */
[----:B------:R-:W-:Y:S01]  /*d070*/  FMUL R170, R170, UR20 ;  /* 0x00000014aaaa7c20 */ /* 0x000fe20008400000 */
        /* <DEDUP_REMOVED lines=19> */
[C---:B------:R-:W-:Y:S01]  /*d1b0*/  ISETP.LT.OR P4, PT, R35.reuse, 0x69, !P2 ;  /* 0x000000692300780c */ /* 0x040fe20005781670 */
        /* <DEDUP_REMOVED lines=69> */
[----:B------:R-:W-:Y:S01]  /*d610*/  ISETP.LT.OR P4, PT, R35, 0x81, !P1 ;  /* 0x000000812300780c */ /* 0x000fe20004f81670 */
[----:B------:R-:W-:Y:S01]  /*d620*/  FMUL R13, R13, UR20 ;  /* 0x000000140d0d7c20 */ /* 0x000fe20008400000 */
[----:B-1----:R-:W-:Y:S01]  /*d630*/  F2FP.SATFINITE.E4M3.F32.PACK_AB_MERGE_C R31, RZ, R158, RZ ;  /* 0x0000009eff1f723e */ /* 0x002fe200048070ff */
[----:B------:R-:W-:Y:S01]  /*d640*/  @!P6 STG.E.U8 desc[UR18][R24.64+0x81], R161 ;  /* 0x000081a11800e986 */ /* 0x000fe2000c101112 */
        /* <DEDUP_REMOVED lines=35> */
[----:B-----5:R-:W-:Y:S01]  /*d880*/  FMUL R0, R0, UR20 ;  /* 0x0000001400007c20 */ /* 0x020fe20008400000 */
[----:B0-----:R-:W-:Y:S01]  /*d890*/  F2FP.SATFINITE.E4M3.F32.PACK_AB_MERGE_C R33, RZ, R22, RZ ;  /* 0x00000016ff21723e */ /* 0x001fe200048070ff */
[----:B------:R0:W-:Y:S01]  /*d8a0*/  @!P4 STG.E.U8 desc[UR18][R24.64+0x90], R29 ;  /* 0x0000901d1800c986 */ /* 0x0001e2000c101112 */
[C---:B------:R-:W-:Y:S01]  /*d8b0*/  ISETP.LT.OR P4, PT, R35.reuse, 0x99, !P2 ;  /* 0x000000992300780c */ /* 0x040fe20005781670 */
[----:B------:R-:W-:Y:S01]  /*d8c0*/  FMUL R2, R2, UR20 ;  /* 0x0000001402027c20 */ /* 0x000fe20008400000 */
[----:B------:R-:W-:Y:S01]  /*d8d0*/  F2FP.SATFINITE.E4M3.F32.PACK_AB_MERGE_C R5, RZ, R5, RZ ;  /* 0x00000005ff05723e */ /* 0x000fe200048070ff */
[----:B------:R-:W-:Y:S01]  /*d8e0*/  @!P6 STG.E.U8 desc[UR18][R26.64+0x90], R31 ;  /* 0x0000901f1a00e986 */ /* 0x000fe2000c101112 */
[----:B------:R-:W-:-:S05]  /*d8f0*/  ISETP.LT.OR P6, PT, R35, 0x9a, !P2 ;  /* 0x0000009a2300780c */ /* 0x000fca00057c1670 */
[----:B------:R1:W-:Y:S01]  /*d900*/  @!P5 STG.E.U8 desc[UR18][R26.64+0x91], R23 ;  /* 0x000091171a00d986 */ /* 0x0003e2000c101112 */
[C---:B------:R-:W-:Y:S02]  /*d910*/  ISETP.LT.OR P5, PT, R35.reuse, 0x9a, !P1 ;  /* 0x0000009a2300780c */ /* 0x040fe40004fa1670 */
[----:B0-----:R-:W-:Y:S01]  /*d920*/  F2FP.SATFINITE.E4M3.F32.PACK_AB_MERGE_C R29, RZ, R20, RZ ;  /* 0x00000014ff1d723e */ /* 0x001fe200048070ff */
[----:B------:R-:W-:Y:S01]  /*d930*/  @!P4 STG.E.U8 desc[UR18][R24.64+0x98], R33 ;  /* 0x000098211800c986 */ /* 0x000fe2000c101112 */
[----:B------:R-:W-:-:S03]  /*d940*/  ISETP.LT.OR P4, PT, R35, 0x99, !P1 ;  /* 0x000000992300780c */ /* 0x000fc60004f81670 */
[----:B------:R0:W-:Y:S01]  /*d950*/  @!P6 STG.E.U8 desc[UR18][R24.64+0x99], R21 ;  /* 0x000099151800e986 */ /* 0x0001e2000c101112 */
[----:B------:R-:W-:Y:S02]  /*d960*/  ISETP.LT.OR P6, PT, R35, 0xa1, !P2 ;  /* 0x000000a12300780c */ /* 0x000fe400057c1670 */
[----:B-1----:R-:W-:-:S03]  /*d970*/  F2FP.SATFINITE.E4M3.F32.PACK_AB_MERGE_C R23, RZ, R18, RZ ;  /* 0x00000012ff17723e */ /* 0x002fc600048070ff */
[----:B------:R1:W-:Y:S01]  /*d980*/  @!P5 STG.E.U8 desc[UR18][R26.64+0x99], R19 ;  /* 0x000099131a00d986 */ /* 0x0003e2000c101112 */
[----:B------:R-:W-:-:S03]  /*d990*/  ISETP.LT.OR P5, PT, R35, 0xa2, !P2 ;  /* 0x000000a22300780c */ /* 0x000fc600057a1670 */
[----:B------:R-:W-:Y:S01]  /*d9a0*/  @!P4 STG.E.U8 desc[UR18][R26.64+0x98], R29 ;  /* 0x0000981d1a00c986 */ /* 0x000fe2000c101112 */
[C---:B------:R-:W-:Y:S02]  /*d9b0*/  ISETP.LT.OR P4, PT, R35.reuse, 0xa1, !P1 ;  /* 0x000000a12300780c */ /* 0x040fe40004f81670 */
[----:B0-----:R-:W-:Y:S01]  /*d9c0*/  F2FP.SATFINITE.E4M3.F32.PACK_AB_MERGE_C R21, RZ, R16, RZ ;  /* 0x00000010ff15723e */ /* 0x001fe200048070ff */
[----:B------:R-:W-:Y:S01]  /*d9d0*/  @!P6 STG.E.U8 desc[UR18][R24.64+0xa0], R23 ;  /* 0x0000a0171800e986 */ /* 0x000fe2000c101112 */
[----:B------:R-:W-:Y:S02]  /*d9e0*/  ISETP.LT.OR P6, PT, R35, 0xa2, !P1 ;  /* 0x000000a22300780c */ /* 0x000fe40004fc1670 */
[----:B-1----:R-:W-:-:S03]  /*d9f0*/  F2FP.SATFINITE.E4M3.F32.PACK_AB_MERGE_C R19, RZ, R14, RZ ;  /* 0x0000000eff13723e */ /* 0x002fc600048070ff */
[----:B------:R0:W-:Y:S01]  /*da00*/  @!P5 STG.E.U8 desc[UR18][R24.64+0xa1], R17 ;  /* 0x0000a1111800d986 */ /* 0x0001e2000c101112 */
[----:B------:R-:W-:-:S03]  /*da10*/  ISETP.LT.OR P5, PT, R35, 0xaa, !P2 ;  /* 0x000000aa2300780c */ /* 0x000fc600057a1670 */
[----:B------:R-:W-:Y:S01]  /*da20*/  @!P4 STG.E.U8 desc[UR18][R26.64+0xa0], R21 ;  /* 0x0000a0151a00c986 */ /* 0x000fe2000c101112 */
[----:B------:R-:W-:-:S03]  /*da30*/  ISETP.LT.OR P4, PT, R35, 0xa9, !P2 ;  /* 0x000000a92300780c */ /* 0x000fc60005781670 */
[----:B------:R1:W-:Y:S01]  /*da40*/  @!P6 STG.E.U8 desc[UR18][R26.64+0xa1], R15 ;  /* 0x0000a10f1a00e986 */ /* 0x0003e2000c101112 */
[----:B------:R-:W-:Y:S02]  /*da50*/  ISETP.LT.OR P6, PT, R35, 0xa9, !P1 ;  /* 0x000000a92300780c */ /* 0x000fe40004fc1670 */
[----:B0-----:R-:W-:-:S03]  /*da60*/  F2FP.SATFINITE.E4M3.F32.PACK_AB_MERGE_C R17, RZ, R12, RZ ;  /* 0x0000000cff11723e */ /* 0x001fc600048070ff */
[----:B------:R0:W-:Y:S01]  /*da70*/  @!P5 STG.E.U8 desc[UR18][R24.64+0xa9], R13 ;  /* 0x0000a90d1800d986 */ /* 0x0001e2000c101112 */
[----:B------:R-:W-:-:S03]  /*da80*/  ISETP.LT.OR P5, PT, R35, 0xaa, !P1 ;  /* 0x000000aa2300780c */ /* 0x000fc60004fa1670 */
[----:B------:R-:W-:Y:S01]  /*da90*/  @!P4 STG.E.U8 desc[UR18][R24.64+0xa8], R19 ;  /* 0x0000a8131800c986 */ /* 0x000fe2000c101112 */
[C---:B------:R-:W-:Y:S02]  /*daa0*/  ISETP.LT.OR P4, PT, R35.reuse, 0xb1, !P2 ;  /* 0x000000b12300780c */ /* 0x040fe40005781670 */
[----:B-1----:R-:W-:Y:S01]  /*dab0*/  F2FP.SATFINITE.E4M3.F32.PACK_AB_MERGE_C R15, RZ, R10, RZ ;  /* 0x0000000aff0f723e */ /* 0x002fe200048070ff */
[----:B------:R-:W-:Y:S01]  /*dac0*/  @!P6 STG.E.U8 desc[UR18][R26.64+0xa8], R17 ;  /* 0x0000a8111a00e986 */ /* 0x000fe2000c101112 */
[----:B------:R-:W-:Y:S02]  /*dad0*/  ISETP.LT.OR P6, PT, R35, 0xb2, !P2 ;  /* 0x000000b22300780c */ /* 0x000fe400057c1670 */
[----:B0-----:R-:W-:-:S03]  /*dae0*/  F2FP.SATFINITE.E4M3.F32.PACK_AB_MERGE_C R13, RZ, R8, RZ ;  /* 0x00000008ff0d723e */ /* 0x001fc600048070ff */
        /* <DEDUP_REMOVED lines=9> */
[----:B------:R4:W-:Y:S01]  /*db80*/  @!P4 STG.E.U8 desc[UR18][R26.64+0xb0], R13 ;  /* 0x0000b00d1a00c986 */ /* 0x0009e2000c101112 */
[C---:B------:R-:W-:Y:S02]  /*db90*/  ISETP.LT.OR P4, PT, R35.reuse, 0xb9, !P1 ;  /* 0x000000b92300780c */ /* 0x040fe40004f81670 */
[----:B-1----:R-:W-:Y:S01]  /*dba0*/  F2FP.SATFINITE.E4M3.F32.PACK_AB_MERGE_C R9, RZ, R4, RZ ;  /* 0x00000004ff09723e */ /* 0x002fe200048070ff */
[----:B------:R1:W-:Y:S01]  /*dbb0*/  @!P6 STG.E.U8 desc[UR18][R24.64+0xb8], R11 ;  /* 0x0000b80b1800e986 */ /* 0x0003e2000c101112 */
[----:B------:R-:W-:Y:S02]  /*dbc0*/  ISETP.LT.OR P6, PT, R35, 0xba, !P1 ;  /* 0x000000ba2300780c */ /* 0x000fe40004fc1670 */
[----:B0-----:R-:W-:Y:S01]  /*dbd0*/  F2FP.SATFINITE.E4M3.F32.PACK_AB_MERGE_C R7, RZ, R2, RZ ;  /* 0x00000002ff07723e */ /* 0x001fe200048070ff */
[----:B--2---:R-:W-:Y:S02]  /*dbe0*/  FMUL R2, R225, UR20 ;  /* 0x00000014e1027c20 */ /* 0x004fe40008400000 */
[----:B------:R0:W-:Y:S01]  /*dbf0*/  @!P5 STG.E.U8 desc[UR18][R24.64+0xb9], R5 ;  /* 0x0000b9051800d986 */ /* 0x0001e2000c101112 */
[----:B------:R-:W-:-:S02]  /*dc00*/  ISETP.LT.OR P5, PT, R35, 0xc2, !P2 ;  /* 0x000000c22300780c */ /* 0x000fc400057a1670 */
[----:B----4-:R-:W-:Y:S01]  /*dc10*/  F2FP.SATFINITE.E4M3.F32.PACK_AB_MERGE_C R13, RZ, R3, RZ ;  /* 0x00000003ff0d723e */ /* 0x010fe200048070ff */
[----:B------:R-:W-:Y:S01]  /*dc20*/  FMUL R3, R222, UR20 ;  /* 0x00000014de037c20 */ /* 0x000fe20008400000 */
[----:B------:R2:W-:Y:S01]  /*dc30*/  @!P4 STG.E.U8 desc[UR18][R26.64+0xb8], R9 ;  /* 0x0000b8091a00c986 */ /* 0x0005e2000c101112 */
[----:B-1----:R-:W-:Y:S01]  /*dc40*/  F2FP.SATFINITE.E4M3.F32.PACK_AB_MERGE_C R11, RZ, R0, RZ ;  /* 0x00000000ff0b723e */ /* 0x002fe200048070ff */
[----:B---3--:R-:W-:Y:S01]  /*dc50*/  FMUL R0, R221, UR20 ;  /* 0x00000014dd007c20 */ /* 0x008fe20008400000 */
[----:B------:R-:W-:Y:S01]  /*dc60*/  ISETP.LT.OR P4, PT, R35, 0xc1, !P2 ;  /* 0x000000c12300780c */ /* 0x000fe20005781670 */
[----:B------:R-:W3:Y:S04]  /*dc70*/  LDL.LU R222, [R1+0x1c] ;  /* 0x00001c0001de7983 */ /* 0x000ee80000300800 */
[----:B------:R-:W4:Y:S01]  /*dc80*/  LDL.LU R220, [R1+0x20] ;  /* 0x0000200001dc7983 */ /* 0x000f220000300800 */
[----:B0-----:R-:W-:-:S03]  /*dc90*/  F2FP.SATFINITE.E4M3.F32.PACK_AB_MERGE_C R5, RZ, R3, RZ ;  /* 0x00000003ff05723e */ /* 0x001fc600048070ff */
[----:B------:R-:W4:Y:S01]  /*dca0*/  LDL.LU R225, [R1+0x24] ;  /* 0x0000240001e17983 */ /* 0x000f220000300800 */
[----:B------:R-:W-:Y:S01]  /*dcb0*/  FMUL R3, R224, UR20 ;  /* 0x00000014e0037c20 */ /* 0x000fe20008400000 */
[----:B--2---:R-:W-:Y:S01]  /*dcc0*/  F2FP.SATFINITE.E4M3.F32.PACK_AB_MERGE_C R9, RZ, R0, RZ ;  /* 0x00000000ff09723e */ /* 0x004fe200048070ff */
[----:B------:R-:W-:Y:S01]  /*dcd0*/  FMUL R0, R226, UR20 ;  /* 0x00000014e2007c20 */ /* 0x000fe20008400000 */
[----:B------:R0:W-:Y:S01]  /*dce0*/  @!P6 STG.E.U8 desc[UR18][R26.64+0xb9], R13 ;  /* 0x0000b90d1a00e986 */ /* 0x0001e2000c101112 */
[----:B------:R-:W-:-:S03]  /*dcf0*/  ISETP.LT.OR P6, PT, R35, 0xc1, !P1 ;  /* 0x000000c12300780c */ /* 0x000fc60004fc1670 */
[----:B------:R-:W2:Y:S04]  /*dd00*/  LDL.LU R224, [R1+0x28] ;  /* 0x0000280001e07983 */ /* 0x000ea80000300800 */
[----:B------:R-:W2:Y:S01]  /*dd10*/  LDL.LU R226, [R1+0x2c] ;  /* 0x00002c0001e27983 */ /* 0x000ea20000300800 */
[----:B0-----:R-:W-:Y:S01]  /*dd20*/  F2FP.SATFINITE.E4M3.F32.PACK_AB_MERGE_C R13, RZ, R2, RZ ;  /* 0x00000002ff0d723e */ /* 0x001fe200048070ff */
[----:B------:R-:W-:Y:S02]  /*dd30*/  FMUL R2, R227, UR20 ;  /* 0x00000014e3027c20 */ /* 0x000fe40008400000 */
[----:B------:R-:W2:Y:S04]  /*dd40*/  LDL.LU R227, [R1+0x30] ;  /* 0x0000300001e37983 */ /* 0x000ea80000300800 */
[----:B------:R-:W-:Y:S01]  /*dd50*/  @!P5 STG.E.U8 desc[UR18][R24.64+0xc1], R11 ;  /* 0x0000c10b1800d986 */ /* 0x000fe2000c101112 */
[----:B------:R-:W-:-:S03]  /*dd60*/  ISETP.LT.OR P5, PT, R35, 0xc2, !P1 ;  /* 0x000000c22300780c */ /* 0x000fc60004fa1670 */
[----:B------:R0:W-:Y:S01]  /*dd70*/  @!P4 STG.E.U8 desc[UR18][R24.64+0xc0], R7 ;  /* 0x0000c0071800c986 */ /* 0x0001e2000c101112 */
[----:B------:R-:W-:-:S03]  /*dd80*/  ISETP.LT.OR P4, PT, R35, 0xc9, !P2 ;  /* 0x000000c92300780c */ /* 0x000fc60005781670 */
[----:B------:R1:W-:Y:S01]  /*dd90*/  @!P6 STG.E.U8 desc[UR18][R26.64+0xc0], R5 ;  /* 0x0000c0051a00e986 */ /* 0x0003e2000c101112 */
[----:B------:R-:W-:-:S03]  /*dda0*/  ISETP.LT.OR P6, PT, R35, 0xca, !P2 ;  /* 0x000000ca2300780c */ /* 0x000fc600057c1670 */
[----:B------:R-:W2:Y:S04]  /*ddb0*/  LDL.LU R221, [R1+0x34] ;  /* 0x0000340001dd7983 */ /* 0x000ea80000300800 */
[----:B------:R1:W-:Y:S01]  /*ddc0*/  @!P5 STG.E.U8 desc[UR18][R26.64+0xc1], R9 ;  /* 0x0000c1091a00d986 */ /* 0x0003e2000c101112 */
[----:B0-----:R-:W-:Y:S01]  /*ddd0*/  F2FP.SATFINITE.E4M3.F32.PACK_AB_MERGE_C R7, RZ, R3, RZ ;  /* 0x00000003ff07723e */ /* 0x001fe200048070ff */
[----:B------:R-:W-:Y:S02]  /*dde0*/  FMUL R3, R223, UR20 ;  /* 0x00000014df037c20 */ /* 0x000fe40008400000 */
[----:B------:R-:W-:Y:S01]  /*ddf0*/  @!P4 STG.E.U8 desc[UR18][R24.64+0xc8], R13 ;  /* 0x0000c80d1800c986 */ /* 0x000fe2000c101112 */
[----:B------:R-:W-:-:S03]  /*de00*/  ISETP.LT.OR P4, PT, R35, 0xc9, !P1 ;  /* 0x000000c92300780c */ /* 0x000fc60004f81670 */
[----:B------:R-:W2:Y:S01]  /*de10*/  LDL.LU R223, [R1+0x38] ;  /* 0x0000380001df7983 */ /* 0x000ea20000300800 */
[----:B-1----:R-:W-:Y:S02]  /*de20*/  F2FP.SATFINITE.E4M3.F32.PACK_AB_MERGE_C R5, RZ, R0, RZ ;  /* 0x00000000ff05723e */ /* 0x002fe400048070ff */
[----:B------:R-:W-:Y:S02]  /*de30*/  F2FP.SATFINITE.E4M3.F32.PACK_AB_MERGE_C R11, RZ, R2, RZ ;  /* 0x00000002ff0b723e */ /* 0x000fe400048070ff */
[----:B------:R-:W-:Y:S01]  /*de40*/  F2FP.SATFINITE.E4M3.F32.PACK_AB_MERGE_C R9, RZ, R3, RZ ;  /* 0x00000003ff09723e */ /* 0x000fe200048070ff */
[----:B------:R0:W-:Y:S04]  /*de50*/  @!P6 STG.E.U8 desc[UR18][R24.64+0xc9], R7 ;  /* 0x0000c9071800e986 */ /* 0x0001e8000c101112 */
[----:B------:R1:W-:Y:S01]  /*de60*/  @!P4 STG.E.U8 desc[UR18][R26.64+0xc8], R5 ;  /* 0x0000c8051a00c986 */ /* 0x0003e2000c101112 */
[----:B---3--:R-:W-:-:S03]  /*de70*/  FMUL R0, R222, UR20 ;  /* 0x00000014de007c20 */ /* 0x008fc60008400000 */
[----:B------:R-:W3:Y:S01]  /*de80*/  LDL.LU R222, [R1+0x3c] ;  /* 0x00003c0001de7983 */ /* 0x000ee20000300800 */
[----:B----4-:R-:W-:Y:S01]  /*de90*/  FMUL R2, R220, UR20 ;  /* 0x00000014dc027c20 */ /* 0x010fe20008400000 */
[----:B0-----:R-:W-:Y:S01]  /*dea0*/  F2FP.SATFINITE.E4M3.F32.PACK_AB_MERGE_C R7, RZ, R0, RZ ;  /* 0x00000000ff07723e */ /* 0x001fe200048070ff */
[----:B------:R-:W-:Y:S02]  /*deb0*/  FMUL R3, R225, UR20 ;  /* 0x00000014e1037c20 */ /* 0x000fe40008400000 */
[----:B------:R-:W4:Y:S01]  /*dec0*/  LDL.LU R225, [R1+0x40] ;  /* 0x0000400001e17983 */ /* 0x000f220000300800 */
[----:B------:R-:W-:Y:S02]  /*ded0*/  F2FP.SATFINITE.E4M3.F32.PACK_AB_MERGE_C R13, RZ, R2, RZ ;  /* 0x00000002ff0d723e */ /* 0x000fe400048070ff */
[----:B-1----:R-:W-:Y:S01]  /*dee0*/  F2FP.SATFINITE.E4M3.F32.PACK_AB_MERGE_C R5, RZ, R3, RZ ;  /* 0x00000003ff05723e */ /* 0x002fe200048070ff */
[----:B--2---:R-:W-:Y:S02]  /*def0*/  FMUL R0, R224, UR20 ;  /* 0x00000014e0007c20 */ /* 0x004fe40008400000 */
[----:B------:R-:W2:Y:S01]  /*df00*/  LDL.LU R224, [R1+0x44] ;  /* 0x0000440001e07983 */ /* 0x000ea20000300800 */
[----:B------:R-:W-:-:S03]  /*df10*/  FMUL R2, R226, UR20 ;  /* 0x00000014e2027c20 */ /* 0x000fc60008400000 */
[----:B------:R-:W2:Y:S01]  /*df20*/  LDL.LU R226, [R1+0x48] ;  /* 0x0000480001e27983 */ /* 0x000ea20000300800 */
[----:B------:R-:W-:-:S03]  /*df30*/  FMUL R3, R227, UR20 ;  /* 0x00000014e3037c20 */ /* 0x000fc60008400000 */
[----:B------:R-:W2:Y:S01]  /*df40*/  LDL.LU R227, [R1+0x4c] ;  /* 0x00004c0001e37983 */ /* 0x000ea20000300800 */
[C---:B------:R-:W-:Y:S02]  /*df50*/  ISETP.LT.OR P5, PT, R35.reuse, 0xca, !P1 ;  /* 0x000000ca2300780c */ /* 0x040fe40004fa1670 */
[C---:B------:R-:W-:Y:S01]  /*df60*/  ISETP.LT.OR P6, PT, R35.reuse, 0xd1, !P2 ;  /* 0x000000d12300780c */ /* 0x040fe200057c1670 */
[----:B------:R-:W2:Y:S01]  /*df70*/  LDL.LU R219, [R1+0x50] ;  /* 0x0000500001db7983 */ /* 0x000ea20000300800 */
[----:B------:R-:W-:-:S03]  /*df80*/  ISETP.LT.OR P4, PT, R35, 0xd1, !P1 ;  /* 0x000000d12300780c */ /* 0x000fc60004f81670 */
[----:B------:R-:W2:Y:S04]  /*df90*/  LDL.LU R218, [R1+0x54] ;  /* 0x0000540001da7983 */ /* 0x000ea80000300800 */
[----:B------:R-:W2:Y:S04]  /*dfa0*/  LDL.LU R220, [R1+0x58] ;  /* 0x0000580001dc7983 */ /* 0x000ea80000300800 */
[----:B------:R0:W-:Y:S01]  /*dfb0*/  @!P5 STG.E.U8 desc[UR18][R26.64+0xc9], R11 ;  /* 0x0000c90b1a00d986 */ /* 0x0001e2000c101112 */
[----:B------:R-:W-:-:S03]  /*dfc0*/  ISETP.LT.OR P5, PT, R35, 0xd2, !P2 ;  /* 0x000000d22300780c */ /* 0x000fc600057a1670 */
[----:B------:R1:W-:Y:S01]  /*dfd0*/  @!P6 STG.E.U8 desc[UR18][R24.64+0xd0], R9 ;  /* 0x0000d0091800e986 */ /* 0x0003e2000c101112 */
[----:B------:R-:W-:Y:S02]  /*dfe0*/  ISETP.LT.OR P6, PT, R35, 0xd2, !P1 ;  /* 0x000000d22300780c */ /* 0x000fe40004fc1670 */
[----:B0-----:R-:W-:-:S07]  /*dff0*/  F2FP.SATFINITE.E4M3.F32.PACK_AB_MERGE_C R11, RZ, R2, RZ ;  /* 0x00000002ff0b723e */ /* 0x001fce00048070ff */
[----:B------:R0:W-:Y:S01]  /*e000*/  @!P5 STG.E.U8 desc[UR18][R24.64+0xd1], R7 ;  /* 0x0000d1071800d986 */ /* 0x0001e2000c101112 */
[C---:B------:R-:W-:Y:S02]  /*e010*/  ISETP.LT.OR P5, PT, R35.reuse, 0xda, !P2 ;  /* 0x000000da2300780c */ /* 0x040fe400057a1670 */
[----:B-1----:R-:W-:Y:S01]  /*e020*/  F2FP.SATFINITE.E4M3.F32.PACK_AB_MERGE_C R9, RZ, R0, RZ ;  /* 0x00000000ff09723e */ /* 0x002fe200048070ff */
[----:B------:R-:W-:Y:S01]  /*e030*/  @!P4 STG.E.U8 desc[UR18][R26.64+0xd0], R13 ;  /* 0x0000d00d1a00c986 */ /* 0x000fe2000c101112 */
[----:B------:R-:W-:Y:S01]  /*e040*/  ISETP.LT.OR P4, PT, R35, 0xd9, !P2 ;  /* 0x000000d92300780c */ /* 0x000fe20005781670 */
[----:B------:R-:W-:Y:S01]  /*e050*/  FMUL R0, R221, UR20 ;  /* 0x00000014dd007c20 */ /* 0x000fe20008400000 */
[----:B------:R-:W-:Y:S01]  /*e060*/  FMUL R2, R223, UR20 ;  /* 0x00000014df027c20 */ /* 0x000fe20008400000 */
[----:B------:R1:W-:Y:S01]  /*e070*/  @!P6 STG.E.U8 desc[UR18][R26.64+0xd1], R5 ;  /* 0x0000d1051a00e986 */ /* 0x0003e2000c101112 */
[----:B------:R-:W-:-:S03]  /*e080*/  ISETP.LT.OR P6, PT, R35, 0xd9, !P1 ;  /* 0x000000d92300780c */ /* 0x000fc60004fc1670 */
[----:B------:R-:W2:Y:S04]  /*e090*/  LDL.LU R221, [R1+0x5c] ;  /* 0x00005c0001dd7983 */ /* 0x000ea80000300800 */
[----:B------:R-:W2:Y:S01]  /*e0a0*/  LDL.LU R223, [R1+0x60] ;  /* 0x0000600001df7983 */ /* 0x000ea20000300800 */
[----:B0-----:R-:W-:Y:S02]  /*e0b0*/  F2FP.SATFINITE.E4M3.F32.PACK_AB_MERGE_C R7, RZ, R3, RZ ;  /* 0x00000003ff07723e */ /* 0x001fe400048070ff */
[----:B-1----:R-:W-:Y:S01]  /*e0c0*/  F2FP.SATFINITE.E4M3.F32.PACK_AB_MERGE_C R5, RZ, R0, RZ ;  /* 0x00000000ff05723e */ /* 0x002fe200048070ff */
[----:B------:R0:W-:Y:S01]  /*e0d0*/  @!P4 STG.E.U8 desc[UR18][R24.64+0xd8], R9 ;  /* 0x0000d8091800c986 */ /* 0x0001e2000c101112 */
[----:B------:R-:W-:-:S03]  /*e0e0*/  F2FP.SATFINITE.E4M3.F32.PACK_AB_MERGE_C R13, RZ, R2, RZ ;  /* 0x00000002ff0d723e */ /* 0x000fc600048070ff */
[----:B------:R-:W-:Y:S04]  /*e0f0*/  @!P5 STG.E.U8 desc[UR18][R24.64+0xd9], R11 ;  /* 0x0000d90b1800d986 */ /* 0x000fe8000c101112 */
[----:B------:R1:W-:Y:S01]  /*e100*/  @!P6 STG.E.U8 desc[UR18][R26.64+0xd8], R7 ;  /* 0x0000d8071a00e986 */ /* 0x0003e2000c101112 */
[----:B---3--:R-:W-:-:S03]  /*e110*/  FMUL R3, R222, UR20 ;  /* 0x00000014de037c20 */ /* 0x008fc60008400000 */
[----:B------:R-:W3:Y:S01]  /*e120*/  LDL.LU R222, [R1+0x64] ;  /* 0x0000640001de7983 */ /* 0x000ee20000300800 */
[----:B----4-:R-:W-:Y:S01]  /*e130*/  FMUL R0, R225, UR20 ;  /* 0x00000014e1007c20 */ /* 0x010fe20008400000 */
[----:B0-----:R-:W-:Y:S02]  /*e140*/  F2FP.SATFINITE.E4M3.F32.PACK_AB_MERGE_C R9, RZ, R3, RZ ;  /* 0x00000003ff09723e */ /* 0x001fe400048070ff */
[----:B------:R-:W4:Y:S02]  /*e150*/  LDL.LU R225, [R1+0x68] ;  /* 0x0000680001e17983 */ /* 0x000f240000300800 */
        /* <DEDUP_REMOVED lines=8> */
[C---:B------:R-:W-:Y:S02]  /*e1e0*/  ISETP.LT.OR P4, PT, R35.reuse, 0xe1, !P2 ;  /* 0x000000e12300780c */ /* 0x040fe40005781670 */
[----:B------:R-:W-:-:S09]  /*e1f0*/  ISETP.LT.OR P6, PT, R35, 0xe2, !P2 ;  /* 0x000000e22300780c */ /* 0x000fd200057c1670 */
[----:B------:R0:W-:Y:S01]  /*e200*/  @!P5 STG.E.U8 desc[UR18][R26.64+0xd9], R5 ;  /* 0x0000d9051a00d986 */ /* 0x0001e2000c101112 */
[----:B------:R-:W-:-:S03]  /*e210*/  ISETP.LT.OR P5, PT, R35, 0xe2, !P1 ;  /* 0x000000e22300780c */ /* 0x000fc60004fa1670 */
[----:B------:R-:W-:Y:S01]  /*e220*/  @!P4 STG.E.U8 desc[UR18][R24.64+0xe0], R13 ;  /* 0x0000e00d1800c986 */ /* 0x000fe2000c101112 */
[----:B------:R-:W-:-:S03]  /*e230*/  ISETP.LT.OR P4, PT, R35, 0xe1, !P1 ;  /* 0x000000e12300780c */ /* 0x000fc60004f81670 */
[----:B------:R1:W-:Y:S01]  /*e240*/  @!P6 STG.E.U8 desc[UR18][R24.64+0xe1], R9 ;  /* 0x0000e1091800e986 */ /* 0x0003e2000c101112 */
[----:B------:R-:W-:Y:S02]  /*e250*/  ISETP.LT.OR P6, PT, R35, 0xe9, !P2 ;  /* 0x000000e92300780c */ /* 0x000fe400057c1670 */
[----:B------:R-:W-:Y:S02]  /*e260*/  F2FP.SATFINITE.E4M3.F32.PACK_AB_MERGE_C R11, RZ, R2, RZ ;  /* 0x00000002ff0b723e */ /* 0x000fe400048070ff */
[----:B0-----:R-:W-:-:S03]  /*e270*/  F2FP.SATFINITE.E4M3.F32.PACK_AB_MERGE_C R5, RZ, R3, RZ ;  /* 0x00000003ff05723e */ /* 0x001fc600048070ff */
[----:B------:R-:W-:Y:S01]  /*e280*/  @!P5 STG.E.U8 desc[UR18][R26.64+0xe1], R11 ;  /* 0x0000e10b1a00d986 */ /* 0x000fe2000c101112 */
[----:B------:R-:W-:-:S03]  /*e290*/  ISETP.LT.OR P5, PT, R35, 0xea, !P2 ;  /* 0x000000ea2300780c */ /* 0x000fc600057a1670 */
[----:B------:R0:W-:Y:S01]  /*e2a0*/  @!P4 STG.E.U8 desc[UR18][R26.64+0xe0], R7 ;  /* 0x0000e0071a00c986 */ /* 0x0001e2000c101112 */
[----:B------:R-:W-:-:S03]  /*e2b0*/  ISETP.LT.OR P4, PT, R35, 0xe9, !P1 ;  /* 0x000000e92300780c */ /* 0x000fc60004f81670 */
[----:B------:R0:W-:Y:S01]  /*e2c0*/  @!P6 STG.E.U8 desc[UR18][R24.64+0xe8], R5 ;  /* 0x0000e8051800e986 */ /* 0x0001e2000c101112 */
[----:B------:R-:W-:Y:S01]  /*e2d0*/  ISETP.LT.OR P6, PT, R35, 0xea, !P1 ;  /* 0x000000ea2300780c */ /* 0x000fe20004fc1670 */
[----:B------:R-:W-:Y:S01]  /*e2e0*/  FMUL R2, R219, UR20 ;  /* 0x00000014db027c20 */ /* 0x000fe20008400000 */
[----:B------:R-:W-:Y:S01]  /*e2f0*/  FMUL R3, R218, UR20 ;  /* 0x00000014da037c20 */ /* 0x000fe20008400000 */
[----:B-1----:R-:W-:-:S03]  /*e300*/  F2FP.SATFINITE.E4M3.F32.PACK_AB_MERGE_C R9, RZ, R0, RZ ;  /* 0x00000000ff09723e */ /* 0x002fc600048070ff */
[----:B------:R-:W-:Y:S02]  /*e310*/  F2FP.SATFINITE.E4M3.F32.PACK_AB_MERGE_C R13, RZ, R2, RZ ;  /* 0x00000002ff0d723e */ /* 0x000fe400048070ff */
[----:B0-----:R-:W-:Y:S01]  /*e320*/  F2FP.SATFINITE.E4M3.F32.PACK_AB_MERGE_C R7, RZ, R3, RZ ;  /* 0x00000003ff07723e */ /* 0x001fe200048070ff */
[----:B------:R0:W-:Y:S01]  /*e330*/  @!P5 STG.E.U8 desc[UR18][R24.64+0xe9], R9 ;  /* 0x0000e9091800d986 */ /* 0x0001e2000c101112 */
[----:B------:R-:W-:-:S03]  /*e340*/  ISETP.LT.OR P5, PT, R35, 0xf2, !P2 ;  /* 0x000000f22300780c */ /* 0x000fc600057a1670 */
[----:B------:R-:W-:Y:S01]  /*e350*/  @!P4 STG.E.U8 desc[UR18][R26.64+0xe8], R13 ;  /* 0x0000e80d1a00c986 */ /* 0x000fe2000c101112 */
[----:B------:R-:W-:-:S03]  /*e360*/  ISETP.LT.OR P4, PT, R35, 0xf1, !P2 ;  /* 0x000000f12300780c */ /* 0x000fc60005781670 */
[----:B------:R1:W-:Y:S01]  /*e370*/  @!P6 STG.E.U8 desc[UR18][R26.64+0xe9], R7 ;  /* 0x0000e9071a00e986 */ /* 0x0003e2000c101112 */
[----:B------:R-:W-:Y:S01]  /*e380*/  ISETP.LT.OR P6, PT, R35, 0xf1, !P1 ;  /* 0x000000f12300780c */ /* 0x000fe20004fc1670 */
[----:B------:R-:W-:Y:S01]  /*e390*/  FMUL R0, R220, UR20 ;  /* 0x00000014dc007c20 */ /* 0x000fe20008400000 */
[----:B------:R-:W-:Y:S01]  /*e3a0*/  FMUL R2, R221, UR20 ;  /* 0x00000014dd027c20 */ /* 0x000fe20008400000 */
[----:B------:R-:W-:-:S03]  /*e3b0*/  FMUL R3, R223, UR20 ;  /* 0x00000014df037c20 */ /* 0x000fc60008400000 */
[----:B------:R-:W-:Y:S02]  /*e3c0*/  F2FP.SATFINITE.E4M3.F32.PACK_AB_MERGE_C R5, RZ, R0, RZ ;  /* 0x00000000ff05723e */ /* 0x000fe400048070ff */
[----:B------:R-:W-:Y:S02]  /*e3d0*/  F2FP.SATFINITE.E4M3.F32.PACK_AB_MERGE_C R11, RZ, R2, RZ ;  /* 0x00000002ff0b723e */ /* 0x000fe400048070ff */
[----:B0-----:R-:W-:Y:S01]  /*e3e0*/  F2FP.SATFINITE.E4M3.F32.PACK_AB_MERGE_C R9, RZ, R3, RZ ;  /* 0x00000003ff09723e */ /* 0x001fe200048070ff */
[----:B------:R-:W-:Y:S01]  /*e3f0*/  @!P4 STG.E.U8 desc[UR18][R24.64+0xf0], R5 ;  /* 0x0000f0051800c986 */ /* 0x000fe2000c101112 */
[----:B------:R-:W-:-:S03]  /*e400*/  ISETP.LT.OR P4, PT, R35, 0xf2, !P1 ;  /* 0x000000f22300780c */ /* 0x000fc60004f81670 */
[----:B------:R0:W-:Y:S01]  /*e410*/  @!P5 STG.E.U8 desc[UR18][R24.64+0xf1], R11 ;  /* 0x0000f10b1800d986 */ /* 0x0001e2000c101112 */
[C---:B------:R-:W-:Y:S02]  /*e420*/  ISETP.LT.OR P5, PT, R35.reuse, 0xf9, !P2 ;  /* 0x000000f92300780c */ /* 0x040fe400057a1670 */
[C---:B------:R-:W-:Y:S01]  /*e430*/  ISETP.LT.OR P2, PT, R35.reuse, 0xfa, !P2 ;  /* 0x000000fa2300780c */ /* 0x040fe20005741670 */
[----:B------:R0:W-:Y:S01]  /*e440*/  @!P6 STG.E.U8 desc[UR18][R26.64+0xf0], R9 ;  /* 0x0000f0091a00e986 */ /* 0x0001e2000c101112 */
[C---:B------:R-:W-:Y:S02]  /*e450*/  ISETP.LT.OR P6, PT, R35.reuse, 0xf9, !P1 ;  /* 0x000000f92300780c */ /* 0x040fe40004fc1670 */
[----:B------:R-:W-:Y:S01]  /*e460*/  ISETP.LT.OR P1, PT, R35, 0xfa, !P1 ;  /* 0x000000fa2300780c */ /* 0x000fe20004f21670 */
[----:B---3--:R-:W-:Y:S01]  /*e470*/  FMUL R0, R222, UR20 ;  /* 0x00000014de007c20 */ /* 0x008fe20008400000 */
[----:B----4-:R-:W-:-:S04]  /*e480*/  FMUL R2, R225, UR20 ;  /* 0x00000014e1027c20 */ /* 0x010fc80008400000 */
[----:B-1----:R-:W-:Y:S01]  /*e490*/  F2FP.SATFINITE.E4M3.F32.PACK_AB_MERGE_C R7, RZ, R0, RZ ;  /* 0x00000000ff07723e */ /* 0x002fe200048070ff */
[----:B--2---:R-:W-:Y:S01]  /*e4a0*/  FMUL R3, R224, UR20 ;  /* 0x00000014e0037c20 */ /* 0x004fe20008400000 */
[----:B------:R-:W-:Y:S01]  /*e4b0*/  FMUL R4, R226, UR20 ;  /* 0x00000014e2047c20 */ /* 0x000fe20008400000 */
[----:B0-----:R-:W-:-:S03]  /*e4c0*/  F2FP.SATFINITE.E4M3.F32.PACK_AB_MERGE_C R11, RZ, R2, RZ ;  /* 0x00000002ff0b723e */ /* 0x001fc600048070ff */
[----:B------:R-:W-:Y:S01]  /*e4d0*/  F2FP.SATFINITE.E4M3.F32.PACK_AB_MERGE_C R3, RZ, R3, RZ ;  /* 0x00000003ff03723e */ /* 0x000fe200048070ff */
[----:B------:R-:W-:Y:S01]  /*e4e0*/  FMUL R5, R227, UR20 ;  /* 0x00000014e3057c20 */ /* 0x000fe20008400000 */
[----:B------:R-:W-:Y:S01]  /*e4f0*/  F2FP.SATFINITE.E4M3.F32.PACK_AB_MERGE_C R9, RZ, R4, RZ ;  /* 0x00000004ff09723e */ /* 0x000fe200048070ff */
[----:B------:R0:W-:Y:S03]  /*e500*/  @!P4 STG.E.U8 desc[UR18][R26.64+0xf1], R7 ;  /* 0x0000f1071a00c986 */ /* 0x0001e6000c101112 */
[----:B------:R-:W-:Y:S01]  /*e510*/  F2FP.SATFINITE.E4M3.F32.PACK_AB_MERGE_C R5, RZ, R5, RZ ;  /* 0x00000005ff05723e */ /* 0x000fe200048070ff */
[----:B------:R0:W-:Y:S04]  /*e520*/  @!P5 STG.E.U8 desc[UR18][R24.64+0xf8], R11 ;  /* 0x0000f80b1800d986 */ /* 0x0001e8000c101112 */
[----:B------:R0:W-:Y:S04]  /*e530*/  @!P2 STG.E.U8 desc[UR18][R24.64+0xf9], R3 ;  /* 0x0000f9031800a986 */ /* 0x0001e8000c101112 */
[----:B------:R0:W-:Y:S04]  /*e540*/  @!P6 STG.E.U8 desc[UR18][R26.64+0xf8], R9 ;  /* 0x0000f8091a00e986 */ /* 0x0001e8000c101112 */
[----:B------:R0:W-:Y:S02]  /*e550*/  @!P1 STG.E.U8 desc[UR18][R26.64+0xf9], R5 ;  /* 0x0000f9051a009986 */ /* 0x0001e4000c101112 */
.L_x_296:
[----:B------:R-:W-:Y:S05]  /*e560*/  BSYNC B0 ;  /* 0x0000000000007941 */ /* 0x000fea0003800000 */
.L_x_38:
[----:B0-----:R-:W2:Y:S04]  /*e570*/  LDL.LU R3, [R1+0x7c] ;  /* 0x00007c0001037983 */ /* 0x001ea80000300800 */
[----:B-----5:R-:W2:Y:S01]  /*e580*/  LDL.LU R2, [R1+0x80] ;  /* 0x0000800001027983 */ /* 0x020ea20000300800 */
[----:B------:R-:W-:Y:S01]  /*e590*/  ULDC UR6, c[0x0][0xc] ;  /* 0x0000030000067ab9 */ /* 0x000fe20000000800 */
[----:B------:R-:W-:Y:S01]  /*e5a0*/  ULDC UR7, c[0x0][0x10] ;  /* 0x0000040000077ab9 */ /* 0x000fe20000000800 */
[----:B------:R-:W2:Y:S01]  /*e5b0*/  LDC R5, c[0x0][0x14] ;  /* 0x00000500ff057b82 */ /* 0x000ea20000000800 */
[----:B------:R-:W-:Y:S01]  /*e5c0*/  UIMAD.WIDE.U32 UR6, UR6, UR7, URZ ;  /* 0x00000007060672a5 */ /* 0x000fe2000f8e003f */
[----:B------:R-:W-:Y:S01]  /*e5d0*/  PRMT R0, RZ, 0x7610, R0 ;  /* 0x00007610ff007816 */ /* 0x000fe20000000000 */
[----:B------:R-:W-:-:S04]  /*e5e0*/  UMOV UR23, 0xffffffff ;  /* 0xffffffff00177882 */ /* 0x000fc80000000000 */
[----:B--2---:R-:W-:-:S04]  /*e5f0*/  IMAD.WIDE.U32 R2, R5, UR6, R2 ;  /* 0x0000000605027c25 */ /* 0x004fc8000f8e0002 */
[----:B------:R-:W-:Y:S01]  /*e600*/  IMAD R5, R5, UR7, RZ ;  /* 0x0000000705057c24 */ /* 0x000fe2000f8e02ff */
[----:B------:R-:W-:Y:S01]  /*e610*/  ULDC.64 UR6, c[0x0][0x650] ;  /* 0x0001940000067ab9 */ /* 0x000fe20000000a00 */
[----:B------:R-:W-:Y:S01]  /*e620*/  IMAD.MOV.U32 R19, RZ, RZ, R2 ;  /* 0x000000ffff137224 */ /* 0x000fe200078e0002 */
[----:B------:R-:W-:Y:S01]  /*e630*/  ISETP.GE.U32.AND P1, PT, R2, UR6, PT ;  /* 0x0000000602007c0c */ /* 0x000fe2000bf26070 */
[----:B------:R-:W-:Y:S02]  /*e640*/  IMAD.IADD R22, R3, 0x1, R5 ;  /* 0x0000000103167824 */ /* 0x000fe400078e0205 */
[----:B------:R-:W-:-:S03]  /*e650*/  IMAD.MOV.U32 R2, RZ, RZ, -0x1 ;  /* 0xffffffffff027424 */ /* 0x000fc600078e00ff */
[----:B------:R0:W-:Y:S01]  /*e660*/  STL [R1+0x7c], R22 ;  /* 0x00007c1601007387 */ /* 0x0001e20000100800 */
[----:B------:R-:W-:-:S03]  /*e670*/  ISETP.GE.U32.AND.EX P1, PT, R22, UR7, PT, P1 ;  /* 0x0000000716007c0c */ /* 0x000fc6000bf26110 */
[----:B------:R0:W-:Y:S04]  /*e680*/  STL [R1+0x80], R19 ;  /* 0x0000801301007387 */ /* 0x0001e80000100800 */
[----:B------:R0:W-:Y:S06]  /*e690*/  STL [R1+0x84], R2 ;  /* 0x0000840201007387 */ /* 0x0001ec0000100800 */
[----:B------:R-:W-:Y:S05]  /*e6a0*/  @P1 BRA `(.L_x_297) ;  /* 0x00000004006c1947 */ /* 0x000fea0003800000 */
[----:B------:R-:W2:Y:S01]  /*e6b0*/  S2R R14, SR_CTAID.X ;  /* 0x00000000000e7919 */ /* 0x000ea20000002500 */
[----:B------:R-:W5:Y:S01]  /*e6c0*/  LDC.64 R8, c[0x0][0x628] ;  /* 0x00018a00ff087b82 */ /* 0x000f620000000a00 */
[----:B------:R-:W-:Y:S01]  /*e6d0*/  ULDC UR6, c[0x0][0x150] ;  /* 0x0000540000067ab9 */ /* 0x000fe20000000800 */
[----:B------:R-:W-:Y:S01]  /*e6e0*/  IMAD.MOV.U32 R6, RZ, RZ, R19 ;  /* 0x000000ffff067224 */ /* 0x000fe200078e0013 */
[----:B------:R-:W0:Y:S01]  /*e6f0*/  S2R R16, SR_CTAID.Y ;  /* 0x0000000000107919 */ /* 0x000e220000002600 */
[----:B------:R-:W-:-:S04]  /*e700*/  IMAD.MOV.U32 R7, RZ, RZ, R22 ;  /* 0x000000ffff077224 */ /* 0x000fc800078e0016 */
[----:B------:R-:W0:Y:S08]  /*e710*/  LDC R17, c[0x0][0x144] ;  /* 0x00005100ff117b82 */ /* 0x000e300000000800 */
[----:B------:R-:W0:Y:S08]  /*e720*/  LDC R10, c[0x0][0x630] ;  /* 0x00018c00ff0a7b82 */ /* 0x000e300000000800 */
[----:B------:R-:W0:Y:S01]  /*e730*/  LDC.64 R12, c[0x0][0x620] ;  /* 0x00018800ff0c7b82 */ /* 0x000e220000000a00 */
[----:B-----5:R-:W-:-:S04]  /*e740*/  ISETP.NE.U32.AND P1, PT, R8, RZ, PT ;  /* 0x000000ff0800720c */ /* 0x020fc80003f25070 */
[----:B------:R-:W-:Y:S02]  /*e750*/  ISETP.NE.AND.EX P1, PT, R9, RZ, PT, P1 ;  /* 0x000000ff0900720c */ /* 0x000fe40003f25310 */
[----:B--2---:R-:W-:-:S05]  /*e760*/  I2FP.F32.U32 R0, R14 ;  /* 0x0000000e00007245 */ /* 0x004fca0000201000 */
[----:B------:R-:W-:-:S04]  /*e770*/  FMUL R0, R0, UR6 ;  /* 0x0000000600007c20 */ /* 0x000fc80008400000 */
[----:B------:R2:W0:Y:S02]  /*e780*/  F2I.U32.TRUNC.NTZ R15, R0 ;  /* 0x00000000000f7305 */ /* 0x000424000020f000 */
[----:B------:R-:W-:Y:S05]  /*e790*/  @!P1 BRA `(.L_x_298) ;  /* 0x0000000000289947 */ /* 0x000fea0003800000 */
[----:B--2---:R-:W2:Y:S02]  /*e7a0*/  LDC R0, c[0x0][0x634] ;  /* 0x00018d00ff007b82 */ /* 0x004ea40000000800 */
[----:B--2---:R-:W-:-:S05]  /*e7b0*/  IADD3 R7, P1, R19, R0, RZ ;  /* 0x0000000013077210 */ /* 0x004fca0007f3e0ff */
[----:B------:R-:W-:-:S04]  /*e7c0*/  IMAD.X R11, RZ, RZ, R22, P1 ;  /* 0x000000ffff0b7224 */ /* 0x000fc800008e0616 */
[----:B0-----:R-:W-:-:S04]  /*e7d0*/  IMAD.WIDE.U32 R2, R11, R8, RZ ;  /* 0x000000080b027225 */ /* 0x001fc800078e00ff */
[----:B------:R-:W-:-:S04]  /*e7e0*/  IMAD.WIDE.U32 R4, P1, R7, R9, R2 ;  /* 0x0000000907047225 */ /* 0x000fc80007820002 */
[----:B------:R-:W-:-:S04]  /*e7f0*/  IMAD.WIDE.U32 R2, R7, R8, RZ ;  /* 0x0000000807027225 */ /* 0x000fc800078e00ff */
[----:B------:R-:W-:Y:S01]  /*e800*/  IMAD.X R7, RZ, RZ, RZ, P1 ;  /* 0x000000ffff077224 */ /* 0x000fe200008e06ff */
[----:B------:R-:W-:Y:S01]  /*e810*/  IADD3 RZ, P1, R3, R4, RZ ;  /* 0x0000000403ff7210 */ /* 0x000fe20007f3e0ff */
[----:B------:R-:W-:-:S04]  /*e820*/  IMAD.MOV.U32 R6, RZ, RZ, R5 ;  /* 0x000000ffff067224 */ /* 0x000fc800078e0005 */
[----:B------:R-:W-:-:S08]  /*e830*/  IMAD.WIDE.U32.X R6, R11, R9, R6, P1 ;  /* 0x000000090b067225 */ /* 0x000fd000008e0406 */
.L_x_298:
[-CC-:B01----:R-:W-:Y:S01]  /*e840*/  SHF.R.U64 R24, R6, R10.reuse, R7.reuse ;  /* 0x0000000a06187219 */ /* 0x183fe20000001207 */
[----:B------:R-:W0:Y:S01]  /*e850*/  LDC.64 R20, c[0x0][0x640] ;  /* 0x00019000ff147b82 */ /* 0x000e220000000a00 */
[----:B--2---:R-:W-:Y:S01]  /*e860*/  SHF.R.U32.HI R0, RZ, R10, R7 ;  /* 0x0000000aff007219 */ /* 0x004fe20000011607 */
[----:B------:R-:W-:Y:S01]  /*e870*/  IMAD.MOV.U32 R2, RZ, RZ, R19 ;  /* 0x000000ffff027224 */ /* 0x000fe200078e0013 */
[----:B------:R-:W-:Y:S01]  /*e880*/  IADD3 R5, P1, RZ, -R24, RZ ;  /* 0x80000018ff057210 */ /* 0x000fe20007f3e0ff */
[----:B------:R-:W-:Y:S01]  /*e890*/  IMAD.MOV R15, RZ, RZ, -R15 ;  /* 0x000000ffff0f7224 */ /* 0x000fe200078e0a0f */
[----:B------:R-:W-:Y:S01]  /*e8a0*/  ULDC UR6, c[0x0][0x154] ;  /* 0x0000550000067ab9 */ /* 0x000fe20000000800 */
[----:B------:R-:W-:Y:S02]  /*e8b0*/  IMAD.MOV.U32 R7, RZ, RZ, 0x1 ;  /* 0x00000001ff077424 */ /* 0x000fe400078e00ff */
[----:B------:R-:W1:Y:S01]  /*e8c0*/  LDC R4, c[0x0][0x618] ;  /* 0x00018600ff047b82 */ /* 0x000e620000000800 */
[----:B------:R-:W-:-:S02]  /*e8d0*/  IMAD.X R3, RZ, RZ, ~R0, P1 ;  /* 0x000000ffff037224 */ /* 0x000fc400008e0e00 */
[----:B------:R-:W-:Y:S02]  /*e8e0*/  IMAD R15, R17, R15, R14 ;  /* 0x0000000f110f7224 */ /* 0x000fe400078e020e */
[-C--:B------:R-:W-:Y:S02]  /*e8f0*/  IMAD R0, R3, R12.reuse, RZ ;  /* 0x0000000c03007224 */ /* 0x080fe400078e02ff */
[----:B------:R-:W-:Y:S01]  /*e900*/  IMAD.MOV.U32 R3, RZ, RZ, R22 ;  /* 0x000000ffff037224 */ /* 0x000fe200078e0016 */
[----:B------:R-:W2:Y:S01]  /*e910*/  LDC R6, c[0x0][0x608] ;  /* 0x00018200ff067b82 */ /* 0x000ea20000000800 */
[----:B------:R-:W-:-:S04]  /*e920*/  IMAD.WIDE.U32 R2, R5, R12, R2 ;  /* 0x0000000c05027225 */ /* 0x000fc800078e0002 */
[----:B------:R-:W-:-:S03]  /*e930*/  IMAD R5, R5, R13, R0 ;  /* 0x0000000d05057224 */ /* 0x000fc600078e0200 */
[----:B------:R-:W5:Y:S01]  /*e940*/  LDC R18, c[0x0][0x658] ;  /* 0x00019600ff127b82 */ /* 0x000f620000000800 */
[----:B------:R-:W-:Y:S01]  /*e950*/  I2FP.F32.U32 R0, R16 ;  /* 0x0000001000007245 */ /* 0x000fe20000201000 */
[----:B------:R-:W-:Y:S01]  /*e960*/  IMAD.IADD R3, R3, 0x1, R5 ;  /* 0x0000000103037824 */ /* 0x000fe200078e0205 */
[----:B0-----:R-:W-:Y:S01]  /*e970*/  ISETP.NE.U32.AND P1, PT, R20, RZ, PT ;  /* 0x000000ff1400720c */ /* 0x001fe20003f25070 */
[----:B------:R-:W-:Y:S02]  /*e980*/  IMAD.MOV.U32 R5, RZ, RZ, -0x1 ;  /* 0xffffffffff057424 */ /* 0x000fe400078e00ff */
[----:B------:R-:W-:Y:S02]  /*e990*/  FMUL R0, R0, UR6 ;  /* 0x0000000600007c20 */ /* 0x000fe40008400000 */
[----:B------:R-:W0:Y:S01]  /*e9a0*/  LDC R13, c[0x0][0x148] ;  /* 0x00005200ff0d7b82 */ /* 0x000e220000000800 */
[----:B-1----:R-:W-:Y:S01]  /*e9b0*/  SHF.R.U64 R10, R2, R4, R3 ;  /* 0x00000004020a7219 */ /* 0x002fe20000001203 */
[----:B------:R1:W0:Y:S01]  /*e9c0*/  F2I.U32.TRUNC.NTZ R12, R0 ;  /* 0x00000000000c7305 */ /* 0x000222000020f000 */
[----:B------:R-:W-:-:S02]  /*e9d0*/  ISETP.NE.AND.EX P1, PT, R21, RZ, PT, P1 ;  /* 0x000000ff1500720c */ /* 0x000fc40003f25310 */
[----:B------:R-:W-:-:S03]  /*e9e0*/  SHF.R.U32.HI R3, RZ, R4, R3 ;  /* 0x00000004ff037219 */ /* 0x000fc60000011603 */
[----:B------:R-:W0:Y:S01]  /*e9f0*/  LDC R14, c[0x0][0x600] ;  /* 0x00018000ff0e7b82 */ /* 0x000e220000000800 */
[-CC-:B--2---:R-:W-:Y:S02]  /*ea00*/  SHF.R.U64 R8, R10, R6.reuse, R3.reuse ;  /* 0x000000060a087219 */ /* 0x184fe40000001203 */
[----:B------:R-:W-:-:S05]  /*ea10*/  SHF.R.U32.HI R3, RZ, R6, R3 ;  /* 0x00000006ff037219 */ /* 0x000fca0000011603 */
[----:B------:R-:W2:Y:S01]  /*ea20*/  LDC R19, c[0x0][0x648] ;  /* 0x00019200ff137b82 */ /* 0x000ea20000000800 */
[-CC-:B-----5:R-:W-:Y:S02]  /*ea30*/  SHF.R.U64 R11, R8, R18.reuse, R3.reuse ;  /* 0x00000012080b7219 */ /* 0x1a0fe40000001203 */
[-C--:B------:R-:W-:Y:S02]  /*ea40*/  SHF.L.U32 R5, R5, R18.reuse, RZ ;  /* 0x0000001205057219 */ /* 0x080fe400000006ff */
[-C--:B------:R-:W-:Y:S01]  /*ea50*/  SHF.R.U32.HI R3, RZ, R18.reuse, R3 ;  /* 0x00000012ff037219 */ /* 0x080fe20000011603 */
[----:B------:R-:W-:Y:S01]  /*ea60*/  IMAD.MOV.U32 R2, RZ, RZ, R11 ;  /* 0x000000ffff027224 */ /* 0x000fe200078e000b */
[----:B------:R-:W-:Y:S01]  /*ea70*/  SHF.L.U32 R34, R7, R18, RZ ;  /* 0x0000001207227219 */ /* 0x000fe200000006ff */
[----:B------:R-:W0:Y:S01]  /*ea80*/  LDC R22, c[0x0][0x638] ;  /* 0x00018e00ff167b82 */ /* 0x000e220000000800 */
[----:B------:R-:W-:-:S07]  /*ea90*/  LOP3.LUT R17, RZ, R5, RZ, 0x33, !PT ;  /* 0x00000005ff117212 */ /* 0x000fce00078e33ff */
[----:B------:R-:W0:Y:S01]  /*eaa0*/  LDC R23, c[0x0][0x610] ;  /* 0x00018400ff177b82 */ /* 0x000e220000000800 */
[----:B-1----:R-:W-:Y:S05]  /*eab0*/  @!P1 BRA `(.L_x_299) ;  /* 0x0000000000289947 */ /* 0x002fea0003800000 */
[----:B------:R-:W1:Y:S02]  /*eac0*/  LDC R0, c[0x0][0x64c] ;  /* 0x00019300ff007b82 */ /* 0x000e640000000800 */
[----:B-1----:R-:W-:-:S05]  /*ead0*/  IADD3 R7, P1, R11, R0, RZ ;  /* 0x000000000b077210 */ /* 0x002fca0007f3e0ff */
        /* <DEDUP_REMOVED lines=8> */
.L_x_299:
[----:B--2---:R-:W-:Y:S01]  /*eb60*/  SHF.R.U64 R0, R2, R19, R3 ;  /* 0x0000001302007219 */ /* 0x004fe20000001203 */
[----:B0-----:R-:W-:Y:S01]  /*eb70*/  VIADD R3, R14, 0xffffffff ;  /* 0xffffffff0e037836 */ /* 0x001fe20000000000 */
[----:B------:R-:W-:Y:S01]  /*eb80*/  LOP3.LUT R5, R8, R17, RZ, 0xc0, !PT ;  /* 0x0000001108057212 */ /* 0x000fe200078ec0ff */
[----:B------:R-:W-:Y:S01]  /*eb90*/  IMAD.MOV R12, RZ, RZ, -R12 ;  /* 0x000000ffff0c7224 */ /* 0x000fe200078e0a0c */
[----:B------:R-:W-:Y:S01]  /*eba0*/  R2UR UR23, R24 ;  /* 0x00000000181772ca */ /* 0x000fe200000e0000 */
[----:B------:R-:W-:Y:S01]  /*ebb0*/  IMAD.MOV R2, RZ, RZ, -R0 ;  /* 0x000000ffff027224 */ /* 0x000fe200078e0a00 */
[----:B------:R-:W-:Y:S01]  /*ebc0*/  LOP3.LUT R3, R10, R3, RZ, 0xc0, !PT ;  /* 0x000000030a037212 */ /* 0x000fe200078ec0ff */
[----:B------:R-:W-:Y:S02]  /*ebd0*/  IMAD R34, R34, R0, R5 ;  /* 0x0000000022227224 */ /* 0x000fe400078e0205 */
[----:B------:R-:W-:Y:S02]  /*ebe0*/  @P3 IMAD R15, R13, R12, R16 ;  /* 0x0000000c0d0f3224 */ /* 0x000fe400078e0210 */
[----:B------:R-:W-:-:S02]  /*ebf0*/  IMAD R0, R2, R22, R11 ;  /* 0x0000001602007224 */ /* 0x000fc400078e020b */
[----:B------:R-:W-:Y:S02]  /*ec00*/  IMAD R34, R34, R23, R15 ;  /* 0x0000001722227224 */ /* 0x000fe400078e020f */
[----:B------:R-:W-:Y:S02]  /*ec10*/  IMAD R3, R0, R14, R3 ;  /* 0x0000000e00037224 */ /* 0x000fe400078e0203 */
[----:B------:R-:W-:-:S03]  /*ec20*/  IMAD.MOV.U32 R0, RZ, RZ, 0x1 ;  /* 0x00000001ff007424 */ /* 0x000fc600078e00ff */
[----:B------:R-:W-:Y:S02]  /*ec30*/  SEL R2, R3, R34, !P3 ;  /* 0x0000002203027207 */ /* 0x000fe40005800000 */
[----:B------:R-:W-:-:S03]  /*ec40*/  SEL R34, R34, R3, !P3 ;  /* 0x0000000322227207 */ /* 0x000fc60005800000 */
[----:B------:R2:W-:Y:S04]  /*ec50*/  STL [R1+0x84], R2 ;  /* 0x0000840201007387 */ /* 0x0005e80000100800 */
.L_x_297:
[----:B------:R0:W-:Y:S01]  /*ec60*/  STL [R1+0x88], R34 ;  /* 0x0000882201007387 */ /* 0x0001e20000100800 */
[----:B------:R-:W-:-:S13]  /*ec70*/  LOP3.LUT P1, RZ, R0, 0xff, RZ, 0xc0, !PT ;  /* 0x000000ff00ff7812 */ /* 0x000fda000782c0ff */
[----:B0-----:R-:W-:Y:S05]  /*ec80*/  @P1 BRA `(.L_x_300) ;  /* 0xffffff2400f01947 */ /* 0x001fea000383ffff */
[----:B------:R-:W-:Y:S05]  /*ec90*/  EXIT ;  /* 0x000000000000794d */ /* 0x000fea0003800000 */
.L_x_8:
[----:B------:R-:W2:Y:S01]  /*eca0*/  LDL R22, [R1+0x80] ;  /* 0x0000800001167983 */ /* 0x000ea20000100800 */
[----:B0-----:R-:W-:-:S03]  /*ecb0*/  ULDC.64 UR4, c[0x0][0x650] ;  /* 0x0001940000047ab9 */ /* 0x001fc60000000a00 */
[----:B-1----:R-:W3:Y:S01]  /*ecc0*/  LDL R23, [R1+0x7c] ;  /* 0x00007c0001177983 */ /* 0x002ee20000100800 */
[----:B------:R-:W-:Y:S01]  /*ecd0*/  PRMT R4, RZ, 0x7610, R4 ;  /* 0x00007610ff047816 */ /* 0x000fe20000000004 */
[----:B------:R-:W-:Y:S02]  /*ece0*/  IMAD.MOV.U32 R5, RZ, RZ, -0x1 ;  /* 0xffffffffff057424 */ /* 0x000fe400078e00ff */
[----:B------:R-:W-:Y:S02]  /*ecf0*/  IMAD.MOV.U32 R7, RZ, RZ, -0x1 ;  /* 0xffffffffff077424 */ /* 0x000fe400078e00ff */
[----:B------:R-:W-:Y:S01]  /*ed00*/  IMAD.MOV.U32 R6, RZ, RZ, -0x1 ;  /* 0xffffffffff067424 */ /* 0x000fe200078e00ff */
[----:B--2---:R-:W-:-:S04]  /*ed10*/  ISETP.GE.U32.AND P0, PT, R22, UR4, PT ;  /* 0x0000000416007c0c */ /* 0x004fc8000bf06070 */
[----:B---3--:R-:W-:-:S13]  /*ed20*/  ISETP.GE.U32.AND.EX P0, PT, R23, UR5, PT, P0 ;  /* 0x0000000517007c0c */ /* 0x008fda000bf06100 */
[----:B------:R-:W-:Y:S05]  /*ed30*/  @P0 BRA `(.L_x_301) ;  /* 0x00000004002c0947 */ /* 0x000fea0003800000 */
[----:B------:R-:W0:Y:S01]  /*ed40*/  LDC.64 R14, c[0x0][0x628] ;  /* 0x00018a00ff0e7b82 */ /* 0x000e220000000a00 */
[----:B------:R-:W-:Y:S02]  /*ed50*/  IMAD.MOV.U32 R8, RZ, RZ, R22 ;  /* 0x000000ffff087224 */ /* 0x000fe400078e0016 */
[----:B------:R-:W-:-:S05]  /*ed60*/  IMAD.MOV.U32 R9, RZ, RZ, R23 ;  /* 0x000000ffff097224 */ /* 0x000fca00078e0017 */
[----:B------:R-:W1:Y:S08]  /*ed70*/  LDC R10, c[0x0][0x630] ;  /* 0x00018c00ff0a7b82 */ /* 0x000e700000000800 */
[----:B------:R-:W2:Y:S01]  /*ed80*/  LDC.64 R16, c[0x0][0x620] ;  /* 0x00018800ff107b82 */ /* 0x000ea20000000a00 */
[----:B0-----:R-:W-:-:S04]  /*ed90*/  ISETP.NE.U32.AND P0, PT, R14, RZ, PT ;  /* 0x000000ff0e00720c */ /* 0x001fc80003f05070 */
[----:B------:R-:W-:-:S13]  /*eda0*/  ISETP.NE.AND.EX P0, PT, R15, RZ, PT, P0 ;  /* 0x000000ff0f00720c */ /* 0x000fda0003f05300 */
[----:B-12---:R-:W-:Y:S05]  /*edb0*/  @!P0 BRA `(.L_x_302) ;  /* 0x0000000000288947 */ /* 0x006fea0003800000 */
        /* <DEDUP_REMOVED lines=10> */
.L_x_302:
[----:B------:R-:W0:Y:S01]  /*ee60*/  LDC.64 R20, c[0x0][0x640] ;  /* 0x00019000ff147b82 */ /* 0x000e220000000a00 */
[-CC-:B------:R-:W-:Y:S02]  /*ee70*/  SHF.R.U64 R14, R8, R10.reuse, R9.reuse ;  /* 0x0000000a080e7219 */ /* 0x180fe40000001209 */
[----:B------:R-:W-:Y:S02]  /*ee80*/  SHF.R.U32.HI R4, RZ, R10, R9 ;  /* 0x0000000aff047219 */ /* 0x000fe40000011609 */
[----:B------:R-:W-:-:S03]  /*ee90*/  IADD3 R7, P0, RZ, -R14, RZ ;  /* 0x8000000eff077210 */ /* 0x000fc60007f1e0ff */
[----:B------:R-:W1:Y:S02]  /*eea0*/  LDC R8, c[0x0][0x618] ;  /* 0x00018600ff087b82 */ /* 0x000e640000000800 */
[----:B------:R-:W-:Y:S02]  /*eeb0*/  IMAD.X R5, RZ, RZ, ~R4, P0 ;  /* 0x000000ffff057224 */ /* 0x000fe400000e0e04 */
[----:B------:R-:W-:Y:S02]  /*eec0*/  IMAD.MOV.U32 R4, RZ, RZ, R22 ;  /* 0x000000ffff047224 */ /* 0x000fe400078e0016 */
[-C--:B------:R-:W-:Y:S02]  /*eed0*/  IMAD R6, R5, R16.reuse, RZ ;  /* 0x0000001005067224 */ /* 0x080fe400078e02ff */
[----:B------:R-:W2:Y:S01]  /*eee0*/  LDC R18, c[0x0][0x608] ;  /* 0x00018200ff127b82 */ /* 0x000ea20000000800 */
[----:B------:R-:W-:Y:S02]  /*eef0*/  IMAD.MOV.U32 R5, RZ, RZ, R23 ;  /* 0x000000ffff057224 */ /* 0x000fe400078e0017 */
[----:B------:R-:W-:-:S05]  /*ef00*/  IMAD.WIDE.U32 R4, R7, R16, R4 ;  /* 0x0000001007047225 */ /* 0x000fca00078e0004 */
[----:B------:R-:W3:Y:S01]  /*ef10*/  LDC R19, c[0x0][0x658] ;  /* 0x00019600ff137b82 */ /* 0x000ee20000000800 */
[----:B------:R-:W-:Y:S01]  /*ef20*/  IMAD R7, R7, R17, R6 ;  /* 0x0000001107077224 */ /* 0x000fe200078e0206 */
[----:B0-----:R-:W-:Y:S01]  /*ef30*/  ISETP.NE.U32.AND P0, PT, R20, RZ, PT ;  /* 0x000000ff1400720c */ /* 0x001fe20003f05070 */
[----:B------:R-:W-:Y:S02]  /*ef40*/  IMAD.MOV.U32 R6, RZ, RZ, -0x1 ;  /* 0xffffffffff067424 */ /* 0x000fe400078e00ff */
[----:B------:R-:W-:Y:S01]  /*ef50*/  IMAD.IADD R5, R5, 0x1, R7 ;  /* 0x0000000105057824 */ /* 0x000fe200078e0207 */
[----:B------:R-:W-:Y:S02]  /*ef60*/  ISETP.NE.AND.EX P0, PT, R21, RZ, PT, P0 ;  /* 0x000000ff1500720c */ /* 0x000fe40003f05300 */
[----:B------:R-:W0:Y:S02]  /*ef70*/  LDC R17, c[0x0][0x600] ;  /* 0x00018000ff117b82 */ /* 0x000e240000000800 */
[----:B-1----:R-:W-:-:S02]  /*ef80*/  SHF.R.U64 R10, R4, R8, R5 ;  /* 0x00000008040a7219 */ /* 0x002fc40000001205 */
[----:B------:R-:W-:-:S04]  /*ef90*/  SHF.R.U32.HI R5, RZ, R8, R5 ;  /* 0x00000008ff057219 */ /* 0x000fc80000011605 */
[----:B------:R-:W1:Y:S01]  /*efa0*/  LDC R22, c[0x0][0x648] ;  /* 0x00019200ff167b82 */ /* 0x000e620000000800 */
[-CC-:B--2---:R-:W-:Y:S02]  /*efb0*/  SHF.R.U64 R15, R10, R18.reuse, R5.reuse ;  /* 0x000000120a0f7219 */ /* 0x184fe40000001205 */
[----:B------:R-:W-:Y:S01]  /*efc0*/  SHF.R.U32.HI R4, RZ, R18, R5 ;  /* 0x00000012ff047219 */ /* 0x000fe20000011605 */
[----:B------:R-:W-:-:S04]  /*efd0*/  IMAD.MOV.U32 R18, RZ, RZ, 0x1 ;  /* 0x00000001ff127424 */ /* 0x000fc800078e00ff */
[----:B------:R-:W2:Y:S01]  /*efe0*/  LDC R23, c[0x0][0x638] ;  /* 0x00018e00ff177b82 */ /* 0x000ea20000000800 */
[-CC-:B---3--:R-:W-:Y:S02]  /*eff0*/  SHF.R.U64 R16, R15, R19.reuse, R4.reuse ;  /* 0x000000130f107219 */ /* 0x188fe40000001204 */
[-C--:B------:R-:W-:Y:S02]  /*f000*/  SHF.L.U32 R6, R6, R19.reuse, RZ ;  /* 0x0000001306067219 */ /* 0x080fe400000006ff */
[----:B------:R-:W-:Y:S01]  /*f010*/  SHF.R.U32.HI R5, RZ, R19, R4 ;  /* 0x00000013ff057219 */ /* 0x000fe20000011604 */
[----:B------:R-:W-:Y:S01]  /*f020*/  IMAD.MOV.U32 R4, RZ, RZ, R16 ;  /* 0x000000ffff047224 */ /* 0x000fe200078e0010 */
[----:B------:R-:W-:Y:S01]  /*f030*/  LOP3.LUT R24, RZ, R6, RZ, 0x33, !PT ;  /* 0x00000006ff187212 */ /* 0x000fe200078e33ff */
[----:B------:R-:W3:Y:S01]  /*f040*/  LDC R25, c[0x0][0x610] ;  /* 0x00018400ff197b82 */ /* 0x000ee20000000800 */
[----:B------:R-:W-:Y:S05]  /*f050*/  @!P0 BRA `(.L_x_303) ;  /* 0x0000000000288947 */ /* 0x000fea0003800000 */
        /* <DEDUP_REMOVED lines=10> */
.L_x_303:
[----:B-1----:R-:W-:Y:S01]  /*f100*/  SHF.R.U64 R4, R4, R22, R5 ;  /* 0x0000001604047219 */ /* 0x002fe20000001205 */
[----:B0-----:R-:W-:Y:S01]  /*f110*/  VIADD R7, R17, 0xffffffff ;  /* 0xffffffff11077836 */ /* 0x001fe20000000000 */
[----:B------:R-:W-:Y:S01]  /*f120*/  SHF.L.U32 R18, R18, R19, RZ ;  /* 0x0000001312127219 */ /* 0x000fe200000006ff */
[----:B------:R-:W-:Y:S01]  /*f130*/  @P3 IMAD R0, R11, R12, R2 ;  /* 0x0000000c0b003224 */ /* 0x000fe200078e0202 */
[----:B------:R-:W-:Y:S01]  /*f140*/  LOP3.LUT R3, R15, R24, RZ, 0xc0, !PT ;  /* 0x000000180f037212 */ /* 0x000fe200078ec0ff */
[----:B------:R-:W-:Y:S01]  /*f150*/  IMAD.MOV R5, RZ, RZ, -R4 ;  /* 0x000000ffff057224 */ /* 0x000fe200078e0a04 */
[----:B------:R-:W-:Y:S01]  /*f160*/  LOP3.LUT R7, R10, R7, RZ, 0xc0, !PT ;  /* 0x000000070a077212 */ /* 0x000fe200078ec0ff */
[----:B------:R-:W-:Y:S02]  /*f170*/  IMAD.MOV.U32 R6, RZ, RZ, R14 ;  /* 0x000000ffff067224 */ /* 0x000fe400078e000e */
[----:B------:R-:W-:Y:S02]  /*f180*/  IMAD R3, R18, R4, R3 ;  /* 0x0000000412037224 */ /* 0x000fe400078e0203 */
[----:B--2---:R-:W-:-:S02]  /*f190*/  IMAD R2, R5, R23, R16 ;  /* 0x0000001705027224 */ /* 0x004fc400078e0210 */
[----:B---3--:R-:W-:Y:S02]  /*f1a0*/  IMAD R0, R3, R25, R0 ;  /* 0x0000001903007224 */ /* 0x008fe400078e0200 */
[----:B------:R-:W-:Y:S02]  /*f1b0*/  IMAD R5, R2, R17, R7 ;  /* 0x0000001102057224 */ /* 0x000fe400078e0207 */
[----:B------:R-:W-:-:S03]  /*f1c0*/  IMAD.MOV.U32 R4, RZ, RZ, 0x1 ;  /* 0x00000001ff047424 */ /* 0x000fc600078e00ff */
[----:B------:R-:W-:Y:S02]  /*f1d0*/  SEL R7, R5, R0, !P3 ;  /* 0x0000000005077207 */ /* 0x000fe40005800000 */
[----:B------:R-:W-:-:S07]  /*f1e0*/  SEL R5, R0, R5, !P3 ;  /* 0x0000000500057207 */ /* 0x000fce0005800000 */
.L_x_301:
[----:B------:R-:W-:-:S08]  /*f1f0*/  NOP ;  /* 0x0000000000007918 */ /* 0x000fd00000000000 */
[----:B------:R-:W0:-:S00]  /*f200*/  USETMAXREG.DEALLOC.CTAPOOL 0x28 ;  /* 0x00000028000079c8 */ /* 0x000e0000080e0500 */
[----:B------:R-:W-:-:S13]  /*f210*/  ISETP.NE.AND P0, PT, RZ, UR8, PT ;  /* 0x00000008ff007c0c */ /* 0x000fda000bf05270 */
[----:B------:R-:W-:Y:S05]  /*f220*/  @P0 EXIT ;  /* 0x000000000000094d */ /* 0x000fea0003800000 */
[----:B0-----:R-:W-:Y:S01]  /*f230*/  LOP3.LUT P0, RZ, R4, 0xff, RZ, 0xc0, !PT ;  /* 0x000000ff04ff7812 */ /* 0x001fe2000780c0ff */
[----:B------:R-:W-:Y:S02]  /*f240*/  IMAD.MOV.U32 R0, RZ, RZ, 0x1 ;  /* 0x00000001ff007424 */ /* 0x000fe400078e00ff */
[----:B------:R-:W-:-:S10]  /*f250*/  IMAD.MOV.U32 R9, RZ, RZ, RZ ;  /* 0x000000ffff097224 */ /* 0x000fd400078e00ff */
[----:B------:R-:W-:Y:S05]  /*f260*/  @!P0 BRA `(.L_x_304) ;  /* 0x0000000c005c8947 */ /* 0x000fea0003800000 */
[----:B------:R-:W0:Y:S01]  /*f270*/  S2UR UR12, SR_CgaCtaId ;  /* 0x00000000000c79c3 */ /* 0x000e220000008800 */
[----:B------:R-:W-:Y:S01]  /*f280*/  ULDC UR4, c[0x0][0x28c] ;  /* 0x0000a30000047ab9 */ /* 0x000fe20000000800 */
[----:B------:R-:W-:Y:S01]  /*f290*/  ULDC UR6, c[0x0][0x658] ;  /* 0x0001960000067ab9 */ /* 0x000fe20000000800 */
[----:B------:R-:W-:Y:S01]  /*f2a0*/  UIADD3 UR10, UR4, 0x1f, URZ ;  /* 0x0000001f040a7890 */ /* 0x000fe2000fffe03f */
[----:B------:R-:W-:Y:S01]  /*f2b0*/  BSSY B0, `(.L_x_304) ;  /* 0x00000d2000007945 */ /* 0x000fe20003800000 */
[----:B------:R-:W-:Y:S01]  /*f2c0*/  UMOV UR7, 0xffffffff ;  /* 0xffffffff00077882 */ /* 0x000fe20000000000 */
[----:B------:R-:W-:Y:S01]  /*f2d0*/  ULDC UR5, c[0x0][0x600] ;  /* 0x0001800000057ab9 */ /* 0x000fe20000000800 */
[----:B------:R-:W-:Y:S01]  /*f2e0*/  UMOV UR9, 0x1 ;  /* 0x0000000100097882 */ /* 0x000fe20000000000 */
[----:B------:R-:W-:Y:S01]  /*f2f0*/  USHF.L.U32 UR7, UR7, UR6, URZ ;  /* 0x0000000607077299 */ /* 0x000fe2000800063f */
[----:B------:R-:W-:Y:S01]  /*f300*/  IMAD.MOV.U32 R11, RZ, RZ, 0x1 ;  /* 0x00000001ff0b7424 */ /* 0x000fe200078e00ff */
[----:B------:R-:W-:Y:S01]  /*f310*/  UIADD3 UR4, UR5, -0x1, URZ ;  /* 0xffffffff05047890 */ /* 0x000fe2000fffe03f */
[----:B------:R-:W-:Y:S01]  /*f320*/  IMAD.MOV.U32 R0, RZ, RZ, 0x1 ;  /* 0x00000001ff007424 */ /* 0x000fe200078e00ff */
[----:B------:R-:W-:Y:S01]  /*f330*/  USHF.R.S32.HI UR11, URZ, 0x1f, UR10 ;  /* 0x0000001f3f0b7899 */ /* 0x000fe2000801140a */
[----:B------:R-:W-:Y:S01]  /*f340*/  IMAD.MOV.U32 R9, RZ, RZ, RZ ;  /* 0x000000ffff097224 */ /* 0x000fe200078e00ff */
[----:B------:R-:W-:Y:S01]  /*f350*/  ULDC UR8, c[0x0][0xc] ;  /* 0x0000030000087ab9 */ /* 0x000fe20000000800 */
[----:B------:R-:W-:-:S02]  /*f360*/  USHF.L.U32 UR5, UR9, UR6, URZ ;  /* 0x0000000609057299 */ /* 0x000fc4000800063f */
[----:B------:R-:W-:Y:S01]  /*f370*/  ULEA.HI UR11, UR11, UR10, URZ, 0x5 ;  /* 0x0000000a0b0b7291 */ /* 0x000fe2000f8f283f */
[----:B------:R-:W-:Y:S01]  /*f380*/  ULDC UR9, c[0x0][0x10] ;  /* 0x0000040000097ab9 */ /* 0x000fe20000000800 */
[----:B------:R-:W-:Y:S02]  /*f390*/  ULOP3.LUT UR6, URZ, UR7, URZ, 0x33, !UPT ;  /* 0x000000073f067292 */ /* 0x000fe4000f8e333f */
[----:B------:R-:W-:Y:S01]  /*f3a0*/  UIMAD.WIDE.U32 UR8, UR8, UR9, URZ ;  /* 0x00000009080872a5 */ /* 0x000fe2000f8e003f */
[----:B------:R-:W-:Y:S01]  /*f3b0*/  ULDC UR7, c[0x0][0x14] ;  /* 0x0000050000077ab9 */ /* 0x000fe20000000800 */
[----:B------:R-:W-:Y:S01]  /*f3c0*/  USHF.R.S32.HI UR20, URZ, 0x5, UR11 ;  /* 0x000000053f147899 */ /* 0x000fe2000801140b */
[----:B0-----:R-:W-:Y:S01]  /*f3d0*/  IMAD.U32 R8, RZ, RZ, UR12 ;  /* 0x0000000cff087e24 */ /* 0x001fe2000f8e00ff */
[----:B------:R-:W-:Y:S02]  /*f3e0*/  UIMAD.WIDE.U32 UR24, UR8, UR7, URZ ;  /* 0x00000007081872a5 */ /* 0x000fe4000f8e003f */
[----:B------:R-:W-:-:S02]  /*f3f0*/  UIMAD UR18, UR9, UR7, URZ ;  /* 0x00000007091272a4 */ /* 0x000fc4000f8e023f */
[----:B------:R-:W-:Y:S02]  /*f400*/  ULOP3.LUT UR23, UR13, 0x2, URZ, 0xfc, !UPT ;  /* 0x000000020d177892 */ /* 0x000fe4000f8efc3f */
[----:B------:R-:W-:Y:S02]  /*f410*/  UIADD3 UR18, UR25, UR18, URZ ;  /* 0x0000001219127290 */ /* 0x000fe4000fffe03f */
[----:B------:R-:W-:Y:S01]  /*f420*/  UIADD3 UR28, UR20, 0x1, URZ ;  /* 0x00000001141c7890 */ /* 0x000fe2000fffe03f */
[----:B------:R-:W-:-:S11]  /*f430*/  ULDC.64 UR26, c[0x0][0x198] ;  /* 0x00006600001a7ab9 */ /* 0x000fd60000000a00 */
.L_x_315:
[----:B------:R-:W-:-:S03]  /*f440*/  UMOV UR7, 0xffffffff ;  /* 0xffffffff00077882 */ /* 0x000fc60000000000 */
[----:B------:R-:W-:Y:S05]  /*f450*/  BRA.DIV UR7, `(.L_x_305) ;  /* 0x0000001607d47947 */ /* 0x000fea000b800000 */
[----:B------:R-:W-:-:S13]  /*f460*/  ELECT P0, URZ, PT ;  /* 0x00000000003f782f */ /* 0x000fda0003800000 */
.L_x_340:
[----:B------:R-:W0:Y:S01]  /*f470*/  LDC R2, c[0x0][0x28c] ;  /* 0x0000a300ff027b82 */ /* 0x000e220000000800 */
[----:B------:R-:W-:Y:S01]  /*f480*/  BSSY B1, `(.L_x_306) ;  /* 0x000003c000017945 */ /* 0x000fe20003800000 */
[----:B0-----:R-:W-:-:S13]  /*f490*/  ISETP.LT.OR P0, PT, R2, 0x1, !P0 ;  /* 0x000000010200780c */ /* 0x001fda0004701670 */
[----:B------:R-:W-:Y:S05]  /*f4a0*/  @P0 BRA `(.L_x_307) ;  /* 0x0000000000e40947 */ /* 0x000fea0003800000 */
[----:B------:R-:W-:Y:S02]  /*f4b0*/  IMAD R5, R5, 0x2, R8 ;  /* 0x0000000205057824 */ /* 0x000fe400078e0208 */
[----:B------:R-:W-:Y:S02]  /*f4c0*/  IMAD.SHL.U32 R10, R7, 0x100, RZ ;  /* 0x00000100070a7824 */ /* 0x000fe400078e00ff */
[----:B------:R-:W-:Y:S02]  /*f4d0*/  IMAD.MOV.U32 R14, RZ, RZ, RZ ;  /* 0x000000ffff0e7224 */ /* 0x000fe400078e00ff */
[----:B------:R-:W-:Y:S02]  /*f4e0*/  IMAD.U32 R15, RZ, RZ, UR28 ;  /* 0x0000001cff0f7e24 */ /* 0x000fe4000f8e00ff */
[----:B------:R-:W-:Y:S02]  /*f4f0*/  IMAD.MOV.U32 R2, RZ, RZ, R0 ;  /* 0x000000ffff027224 */ /* 0x000fe400078e0000 */
[----:B------:R-:W-:-:S02]  /*f500*/  IMAD.MOV.U32 R3, RZ, RZ, R9 ;  /* 0x000000ffff037224 */ /* 0x000fc400078e0009 */
[----:B------:R-:W-:-:S07]  /*f510*/  IMAD.SHL.U32 R7, R5, 0x40, RZ ;  /* 0x0000004005077824 */ /* 0x000fce00078e00ff */
.L_x_310:
[----:B------:R-:W0:Y:S01]  /*f520*/  S2UR UR7, SR_CgaCtaId ;  /* 0x00000000000779c3 */ /* 0x000e220000008800 */
[----:B------:R-:W1:Y:S01]  /*f530*/  S2R R16, SR_TID.X ;  /* 0x0000000000107919 */ /* 0x000e620000002100 */
[----:B------:R-:W-:Y:S02]  /*f540*/  MOV R5, 0x400 ;  /* 0x0000040000057802 */ /* 0x000fe40000000f00 */
[----:B------:R-:W-:Y:S01]  /*f550*/  SHF.L.U32 R4, R2, 0x1f, RZ ;  /* 0x0000001f02047819 */ /* 0x000fe200000006ff */
[----:B0-----:R-:W-:-:S05]  /*f560*/  IMAD.U32 R8, RZ, RZ, UR7 ;  /* 0x00000007ff087e24 */ /* 0x001fca000f8e00ff */
[----:B------:R-:W-:Y:S02]  /*f570*/  LEA R12, R8, R5, 0x18 ;  /* 0x00000005080c7211 */ /* 0x000fe400078ec0ff */
[----:B-1----:R-:W-:-:S03]  /*f580*/  LOP3.LUT P1, RZ, R16, 0x7f, RZ, 0xc0, !PT ;  /* 0x0000007f10ff7812 */ /* 0x002fc6000782c0ff */
[----:B------:R-:W-:-:S04]  /*f590*/  IMAD R13, R3, 0x8, R12 ;  /* 0x00000008030d7824 */ /* 0x000fc800078e020c */
[----:B------:R-:W0:Y:S06]  /*f5a0*/  SYNCS.PHASECHK.TRANS64.TRYWAIT P0, [R13+URZ+0x90], R4 ;  /* 0x000090040d0075a7 */ /* 0x000e2c000800017f */
[----:B------:R-:W1:Y:S01]  /*f5b0*/  @!P1 LDC R5, c[0x0][0x500] ;  /* 0x00014000ff059b82 */ /* 0x000e620000000800 */
[----:B0-----:R-:W-:Y:S05]  /*f5c0*/  @!P0 BRA `(.L_x_308) ;  /* 0x0000001400988947 */ /* 0x001fea0003800000 */
.L_x_341:
[----:B------:R-:W-:Y:S01]  /*f5d0*/  UPRMT UR7, UR23, 0x9910, URZ ;  /* 0x0000991017077896 */ /* 0x000fe2000800003f */
[----:B-1----:R1:W-:Y:S03]  /*f5e0*/  @!P1 SYNCS.ARRIVE.TRANS64 RZ, [R13+URZ], R5 ;  /* 0x000000050dff99a7 */ /* 0x0023e6000800003f */
[----:B------:R-:W-:-:S06]  /*f5f0*/  UISETP.NE.AND UP0, UPT, UR7, 0x2, UPT ;  /* 0x000000020700788c */ /* 0x000fcc000bf05270 */
[----:B------:R-:W-:-:S13]  /*f600*/  PLOP3.LUT P0, PT, PT, PT, UP0, 0x80, 0x0 ;  /* 0x000000000000781c */ /* 0x000fda0003f0f008 */
[----:B-1----:R-:W-:Y:S05]  /*f610*/  @P0 BRA `(.L_x_309) ;  /* 0x0000000000040947 */ /* 0x002fea0003800000 */
[----:B------:R-:W-:Y:S01]  /*f620*/  BPT.TRAP 0x1 ;  /* 0x000000040000795c */ /* 0x000fe20000300000 */
.L_x_309:
[----:B0-----:R-:W-:Y:S01]  /*f630*/  IMAD R4, R3, 0x2, R8 ;  /* 0x0000000203047824 */ /* 0x001fe200078e0208 */
[----:B------:R-:W-:Y:S01]  /*f640*/  R2UR UR9, R13 ;  /* 0x000000000d0972ca */ /* 0x000fe200000e0000 */
[----:B------:R-:W-:Y:S01]  /*f650*/  VIADD R15, R15, 0xffffffff ;  /* 0xffffffff0f0f7836 */ /* 0x000fe20000000000 */
[----:B------:R-:W-:Y:S01]  /*f660*/  UIADD3 UR14, UP0, UR26, 0xf0, URZ ;  /* 0x000000f01a0e7890 */ /* 0x000fe2000ff1e03f */
[--C-:B------:R-:W-:Y:S01]  /*f670*/  IMAD.U32 R4, R4, 0x800, R12.reuse ;  /* 0x0000080004047824 */ /* 0x100fe200078e000c */
[----:B------:R-:W-:Y:S01]  /*f680*/  R2UR UR11, R7 ;  /* 0x00000000070b72ca */ /* 0x000fe200000e0000 */
[C---:B------:R-:W-:Y:S01]  /*f690*/  IMAD R12, R3.reuse, 0x2000, R12 ;  /* 0x00002000030c7824 */ /* 0x040fe200078e020c */
[----:B------:R-:W-:Y:S01]  /*f6a0*/  R2UR UR10, R14 ;  /* 0x000000000e0a72ca */ /* 0x000fe200000e0000 */
[----:B------:R-:W-:Y:S01]  /*f6b0*/  UIADD3 UR30, UP1, UR26, 0x1f0, URZ ;  /* 0x000001f01a1e7890 */ /* 0x000fe2000ff3e03f */
[----:B------:R-:W-:Y:S01]  /*f6c0*/  R2UR UR7, R4 ;  /* 0x00000000040772ca */ /* 0x000fe200000e0000 */
[----:B------:R-:W-:Y:S01]  /*f6d0*/  UIADD3.X UR15, URZ, UR27, URZ, UP0, !UPT ;  /* 0x0000001b3f0f7290 */ /* 0x000fe200087fe43f */
[----:B------:R-:W-:Y:S01]  /*f6e0*/  R2UR UR8, R12 ;  /* 0x000000000c0872ca */ /* 0x000fe200000e0000 */
[----:B------:R-:W-:Y:S01]  /*f6f0*/  VIADD R3, R3, 0x1 ;  /* 0x0000000103037836 */ /* 0x000fe20000000000 */
[----:B------:R-:W-:Y:S01]  /*f700*/  R2UR UR12, R6 ;  /* 0x00000000060c72ca */ /* 0x000fe200000e0000 */
[----:B------:R-:W-:Y:S01]  /*f710*/  UIADD3.X UR31, URZ, UR27, URZ, UP1, !UPT ;  /* 0x0000001b3f1f7290 */ /* 0x000fe20008ffe43f */
[----:B------:R-:W-:Y:S01]  /*f720*/  R2UR UR21, R10 ;  /* 0x000000000a1572ca */ /* 0x000fe200000e0000 */
[----:B------:R-:W-:Y:S01]  /*f730*/  UMOV UR22, 0x30000 ;  /* 0x0003000000167882 */ /* 0x000fe20000000000 */
[----:B------:R-:W-:Y:S01]  /*f740*/  ISETP.GT.AND P1, PT, R15, 0x1, PT ;  /* 0x000000010f00780c */ /* 0x000fe20003f24270 */
[----:B------:R-:W-:Y:S01]  /*f750*/  UMOV UR16, 0x0 ;  /* 0x0000000000107882 */ /* 0x000fe20000000000 */
[----:B------:R-:W-:Y:S01]  /*f760*/  UMOV UR17, 0x10000000 ;  /* 0x1000000000117882 */ /* 0x000fe20000000000 */
[----:B------:R-:W-:Y:S01]  /*f770*/  ISETP.NE.AND P0, PT, R3, 0x12, PT ;  /* 0x000000120300780c */ /* 0x000fe20003f05270 */
[----:B------:R-:W-:Y:S01]  /*f780*/  VIADD R14, R14, 0x20 ;  /* 0x000000200e0e7836 */ /* 0x000fe20000000000 */
[----:B------:R-:W-:-:S02]  /*f790*/  UIADD3 UR7, UR7, 0x200, URZ ;  /* 0x0000020007077890 */ /* 0x000fc4000fffe03f */
[----:B------:R-:W-:Y:S01]  /*f7a0*/  UIADD3 UR19, UR8, 0x12200, URZ ;  /* 0x0001220008137890 */ /* 0x000fe2000fffe03f */
[----:B------:R-:W-:Y:S02]  /*f7b0*/  SEL R5, RZ, 0x1, P0 ;  /* 0x00000001ff057807 */ /* 0x000fe40000000000 */
[----:B------:R-:W-:Y:S02]  /*f7c0*/  SEL R3, R3, RZ, P0 ;  /* 0x000000ff03037207 */ /* 0x000fe40000000000 */
[----:B------:R-:W-:Y:S01]  /*f7d0*/  UMOV UR8, UR7 ;  /* 0x0000000700087c82 */ /* 0x000fe20008000000 */
[----:B------:R-:W-:Y:S01]  /*f7e0*/  LOP3.LUT R2, R2, R5, RZ, 0x3c, !PT ;  /* 0x0000000502027212 */ /* 0x000fe200078e3cff */
[----:B------:R0:W-:Y:S02]  /*f7f0*/  UTMALDG.3D.MULTICAST [UR8], [UR14], UR22, desc[UR16] ;  /* 0x000010080e0073b4 */ /* 0x0001e40008011816 */
[----:B0-----:R-:W-:Y:S01]  /*f800*/  UMOV UR8, UR19 ;  /* 0x0000001300087c82 */ /* 0x001fe20008000000 */
[----:B------:R-:W-:-:S02]  /*f810*/  UMOV UR11, UR21 ;  /* 0x00000015000b7c82 */ /* 0x000fc40008000000 */
[----:B------:R0:W-:Y:S02]  /*f820*/  UTMALDG.3D [UR8], [UR30], desc[UR16] ;  /* 0x000010081e0075b4 */ /* 0x0001e40008011000 */
[----:B0-----:R-:W-:Y:S05]  /*f830*/  @P1 BRA `(.L_x_310) ;  /* 0xfffffffc00381947 */ /* 0x001fea000383ffff */
.L_x_307:
[----:B------:R-:W-:Y:S05]  /*f840*/  BSYNC B1 ;  /* 0x0000000000017941 */ /* 0x000fea0003800000 */
.L_x_306:
[----:B------:R-:W2:Y:S01]  /*f850*/  LDL.LU R17, [R1+0x7c] ;  /* 0x00007c0001117983 */ /* 0x000ea20000300800 */
[----:B------:R-:W-:Y:S01]  /*f860*/  LOP3.LUT P1, RZ, R11, 0xff, RZ, 0xc0, !PT ;  /* 0x000000ff0bff7812 */ /* 0x000fe2000782c0ff */
[----:B------:R-:W-:Y:S01]  /*f870*/  VIADD R4, R9, UR20 ;  /* 0x0000001409047c36 */ /* 0x000fe20008000000 */
[----:B------:R-:W-:Y:S01]  /*f880*/  ULDC.64 UR8, c[0x0][0x650] ;  /* 0x0001940000087ab9 */ /* 0x000fe20000000a00 */
[----:B------:R-:W3:Y:S01]  /*f890*/  LDL.LU R16, [R1+0x80] ;  /* 0x0000800001107983 */ /* 0x000ee20000300800 */
[----:B------:R-:W-:Y:S01]  /*f8a0*/  IMAD.U32 R6, RZ, RZ, UR20 ;  /* 0x00000014ff067e24 */ /* 0x000fe2000f8e00ff */
[----:B------:R-:W-:Y:S01]  /*f8b0*/  UISETP.GE.U32.AND UP0, UPT, UR20, 0x12, UPT ;  /* 0x000000121400788c */ /* 0x000fe2000bf06070 */
[----:B------:R-:W-:Y:S01]  /*f8c0*/  ISETP.GT.U32.AND P0, PT, R4, 0x11, PT ;  /* 0x000000110400780c */ /* 0x000fe20003f04070 */
[----:B------:R-:W-:Y:S01]  /*f8d0*/  BSSY B1, `(.L_x_311) ;  /* 0x000006d000017945 */ /* 0x000fe20003800000 */
[----:B------:R-:W-:Y:S01]  /*f8e0*/  IMAD.MOV.U32 R7, RZ, RZ, -0x1 ;  /* 0xffffffffff077424 */ /* 0x000fe200078e00ff */
[----:B------:R-:W-:-:S02]  /*f8f0*/  PRMT R11, RZ, 0x7610, R11 ;  /* 0x00007610ff0b7816 */ /* 0x000fc4000000000b */
[----:B------:R-:W-:Y:S01]  /*f900*/  ISETP.LT.U32.AND P0, PT, R6, 0x12, P0 ;  /* 0x000000120600780c */ /* 0x000fe20000701070 */
[----:B------:R-:W-:Y:S01]  /*f910*/  IMAD.MOV.U32 R6, RZ, RZ, -0x1 ;  /* 0xffffffffff067424 */ /* 0x000fe200078e00ff */
[----:B------:R-:W0:Y:S01]  /*f920*/  @P1 S2R R8, SR_CgaCtaId ;  /* 0x0000000000081919 */ /* 0x000e220000008800 */
[----:B------:R-:W-:Y:S02]  /*f930*/  @P1 MOV R3, 0x400 ;  /* 0x0000040000031802 */ /* 0x000fe40000000f00 */
[----:B------:R-:W-:Y:S02]  /*f940*/  PLOP3.LUT P2, PT, PT, PT, UP0, 0x80, 0x0 ;  /* 0x000000000000781c */ /* 0x000fe40003f4f008 */
[----:B0-----:R-:W-:Y:S01]  /*f950*/  @P1 LEA R5, R8, R3, 0x18 ;  /* 0x0000000308051211 */ /* 0x001fe200078ec0ff */
[----:B------:R-:W-:-:S03]  /*f960*/  IMAD.WIDE.U32 R2, R4, 0x38e38e39, RZ ;  /* 0x38e38e3904027825 */ /* 0x000fc600078e00ff */
[----:B------:R0:W-:Y:S01]  /*f970*/  @P1 SYNCS.ARRIVE.TRANS64.A1T0 RZ, [R5+URZ+0x138], RZ ;  /* 0x000138ff05ff19a7 */ /* 0x0001e2000810003f */
[----:B------:R-:W-:Y:S02]  /*f980*/  PRMT R2, RZ, 0x7610, R2 ;  /* 0x00007610ff027816 */ /* 0x000fe40000000002 */
[----:B0-----:R-:W-:Y:S02]  /*f990*/  SHF.R.U32.HI R5, RZ, 0x2, R3 ;  /* 0x00000002ff057819 */ /* 0x001fe40000011603 */
[----:B------:R-:W-:-:S03]  /*f9a0*/  SEL R3, RZ, 0x1, !P0 ;  /* 0x00000001ff037807 */ /* 0x000fc60004000000 */
[----:B------:R-:W-:Y:S01]  /*f9b0*/  IMAD R9, R5, -0x12, R4 ;  /* 0xffffffee05097824 */ /* 0x000fe200078e0204 */
[----:B------:R-:W-:-:S04]  /*f9c0*/  LOP3.LUT R0, R0, R3, RZ, 0x3c, !PT ;  /* 0x0000000300007212 */ /* 0x000fc800078e3cff */
[----:B------:R-:W-:Y:S01]  /*f9d0*/  @P2 LOP3.LUT R0, R0, 0x1, R5, 0x78, !PT ;  /* 0x0000000100002812 */ /* 0x000fe200078e7805 */
[----:B------:R-:W-:Y:S01]  /*f9e0*/  IMAD.MOV.U32 R5, RZ, RZ, -0x1 ;  /* 0xffffffffff057424 */ /* 0x000fe200078e00ff */
[----:B---3--:R-:W-:-:S04]  /*f9f0*/  IADD3 R16, P1, R16, UR24, RZ ;  /* 0x0000001810107c10 */ /* 0x008fc8000ff3e0ff */
[----:B--2---:R-:W-:Y:S01]  /*fa00*/  IADD3.X R17, R17, UR18, RZ, P1, !PT ;  /* 0x0000001211117c10 */ /* 0x004fe20008ffe4ff */
[----:B------:R0:W-:Y:S01]  /*fa10*/  STL [R1+0x80], R16 ;  /* 0x0000801001007387 */ /* 0x0001e20000100800 */
[----:B------:R-:W-:-:S03]  /*fa20*/  ISETP.GE.U32.AND P0, PT, R16, UR8, PT ;  /* 0x0000000810007c0c */ /* 0x000fc6000bf06070 */
[----:B------:R0:W-:Y:S01]  /*fa30*/  STL [R1+0x7c], R17 ;  /* 0x00007c1101007387 */ /* 0x0001e20000100800 */
[----:B------:R-:W-:-:S13]  /*fa40*/  ISETP.GE.U32.AND.EX P0, PT, R17, UR9, PT, P0 ;  /* 0x0000000911007c0c */ /* 0x000fda000bf06100 */
[----:B0-----:R-:W-:Y:S05]  /*fa50*/  @P0 BRA `(.L_x_312) ;  /* 0x0000000400500947 */ /* 0x001fea0003800000 */
[----:B------:R-:W-:Y:S01]  /*fa60*/  ULDC.64 UR8, c[0x0][0x628] ;  /* 0x00018a0000087ab9 */ /* 0x000fe20000000a00 */
[----:B------:R-:W0:Y:S01]  /*fa70*/  S2R R12, SR_CTAID.X ;  /* 0x00000000000c7919 */ /* 0x000e220000002500 */
[----:B------:R-:W-:Y:S01]  /*fa80*/  ISETP.NE.U32.AND P0, PT, RZ, UR8, PT ;  /* 0x00000008ff007c0c */ /* 0x000fe2000bf05070 */
[----:B------:R-:W-:Y:S01]  /*fa90*/  ULDC UR10, c[0x0][0x630] ;  /* 0x00018c00000a7ab9 */ /* 0x000fe20000000800 */
[----:B------:R-:W-:Y:S01]  /*faa0*/  IMAD.MOV.U32 R2, RZ, RZ, R16 ;  /* 0x000000ffff027224 */ /* 0x000fe200078e0010 */
[----:B------:R-:W1:Y:S01]  /*fab0*/  S2R R10, SR_CTAID.Y ;  /* 0x00000000000a7919 */ /* 0x000e620000002600 */
[----:B------:R-:W-:Y:S01]  /*fac0*/  ISETP.NE.AND.EX P0, PT, RZ, UR9, PT, P0 ;  /* 0x00000009ff007c0c */ /* 0x000fe2000bf05300 */
[----:B------:R-:W-:-:S12]  /*fad0*/  IMAD.MOV.U32 R3, RZ, RZ, R17 ;  /* 0x000000ffff037224 */ /* 0x000fd800078e0011 */
[----:B------:R-:W-:Y:S05]  /*fae0*/  @!P0 BRA `(.L_x_313) ;  /* 0x0000000000288947 */ /* 0x000fea0003800000 */
[----:B------:R-:W-:Y:S02]  /*faf0*/  ULDC UR7, c[0x0][0x634] ;  /* 0x00018d0000077ab9 */ /* 0x000fe40000000800 */
[----:B------:R-:W-:-:S05]  /*fb00*/  IADD3 R7, P0, R16, UR7, RZ ;  /* 0x0000000710077c10 */ /* 0x000fca000ff1e0ff */
[----:B------:R-:W-:-:S04]  /*fb10*/  IMAD.X R13, RZ, RZ, R17, P0 ;  /* 0x000000ffff0d7224 */ /* 0x000fc800000e0611 */
[----:B------:R-:W-:-:S04]  /*fb20*/  IMAD.WIDE.U32 R4, R13, UR8, RZ ;  /* 0x000000080d047c25 */ /* 0x000fc8000f8e00ff */
[----:B------:R-:W-:-:S04]  /*fb30*/  IMAD.WIDE.U32 R4, P0, R7, UR9, R4 ;  /* 0x0000000907047c25 */ /* 0x000fc8000f800004 */
[----:B------:R-:W-:-:S04]  /*fb40*/  IMAD.WIDE.U32 R6, R7, UR8, RZ ;  /* 0x0000000807067c25 */ /* 0x000fc8000f8e00ff */
[----:B------:R-:W-:Y:S01]  /*fb50*/  IMAD.X R3, RZ, RZ, RZ, P0 ;  /* 0x000000ffff037224 */ /* 0x000fe200000e06ff */
[----:B------:R-:W-:Y:S01]  /*fb60*/  IADD3 RZ, P0, R7, R4, RZ ;  /* 0x0000000407ff7210 */ /* 0x000fe20007f1e0ff */
[----:B------:R-:W-:-:S04]  /*fb70*/  IMAD.MOV.U32 R2, RZ, RZ, R5 ;  /* 0x000000ffff027224 */ /* 0x000fc800078e0005 */
[----:B------:R-:W-:-:S08]  /*fb80*/  IMAD.WIDE.U32.X R2, R13, UR9, R2, P0 ;  /* 0x000000090d027c25 */ /* 0x000fd000080e0402 */
.L_x_313:
[--C-:B------:R-:W-:Y:S01]  /*fb90*/  SHF.R.U64 R6, R2, UR10, R3.reuse ;  /* 0x0000000a02067c19 */ /* 0x100fe20008001203 */
[----:B------:R-:W-:Y:S01]  /*fba0*/  ULDC.64 UR8, c[0x0][0x620] ;  /* 0x0001880000087ab9 */ /* 0x000fe20000000a00 */
[----:B------:R-:W-:Y:S01]  /*fbb0*/  SHF.R.U32.HI R2, RZ, UR10, R3 ;  /* 0x0000000aff027c19 */ /* 0x000fe20008011603 */
[----:B------:R-:W-:Y:S01]  /*fbc0*/  IMAD.MOV.U32 R3, RZ, RZ, R17 ;  /* 0x000000ffff037224 */ /* 0x000fe200078e0011 */
[----:B------:R-:W-:Y:S01]  /*fbd0*/  IADD3 R5, P0, RZ, -R6, RZ ;  /* 0x80000006ff057210 */ /* 0x000fe20007f1e0ff */
[----:B------:R-:W-:Y:S01]  /*fbe0*/  ULDC UR7, c[0x0][0x150] ;  /* 0x0000540000077ab9 */ /* 0x000fe20000000800 */
[----:B0-----:R-:W-:Y:S01]  /*fbf0*/  I2FP.F32.U32 R7, R12 ;  /* 0x0000000c00077245 */ /* 0x001fe20000201000 */
[----:B------:R-:W0:Y:S01]  /*fc00*/  LDC R19, c[0x0][0x144] ;  /* 0x00005100ff137b82 */ /* 0x000e220000000800 */
[----:B------:R-:W-:Y:S01]  /*fc10*/  ULDC.64 UR10, c[0x0][0x640] ;  /* 0x00019000000a7ab9 */ /* 0x000fe20000000a00 */
[----:B------:R-:W-:Y:S01]  /*fc20*/  IMAD.X R2, RZ, RZ, ~R2, P0 ;  /* 0x000000ffff027224 */ /* 0x000fe200000e0e02 */
[----:B------:R-:W-:-:S03]  /*fc30*/  ISETP.NE.U32.AND P0, PT, RZ, UR10, PT ;  /* 0x0000000aff007c0c */ /* 0x000fc6000bf05070 */
[----:B------:R-:W-:Y:S01]  /*fc40*/  IMAD R4, R2, UR8, RZ ;  /* 0x0000000802047c24 */ /* 0x000fe2000f8e02ff */
[----:B------:R-:W-:Y:S01]  /*fc50*/  ISETP.NE.AND.EX P0, PT, RZ, UR11, PT, P0 ;  /* 0x0000000bff007c0c */ /* 0x000fe2000bf05300 */
[----:B------:R-:W-:Y:S01]  /*fc60*/  IMAD.MOV.U32 R2, RZ, RZ, R16 ;  /* 0x000000ffff027224 */ /* 0x000fe200078e0010 */
[----:B------:R-:W2:Y:S03]  /*fc70*/  LDC R13, c[0x0][0x148] ;  /* 0x00005200ff0d7b82 */ /* 0x000ea60000000800 */
[----:B------:R-:W-:Y:S01]  /*fc80*/  IMAD.WIDE.U32 R2, R5, UR8, R2 ;  /* 0x0000000805027c25 */ /* 0x000fe2000f8e0002 */
[----:B------:R-:W-:-:S03]  /*fc90*/  ULDC UR8, c[0x0][0x154] ;  /* 0x0000550000087ab9 */ /* 0x000fc60000000800 */
[----:B------:R-:W-:Y:S02]  /*fca0*/  IMAD R5, R5, UR9, R4 ;  /* 0x0000000905057c24 */ /* 0x000fe4000f8e0204 */
[----:B------:R-:W-:Y:S01]  /*fcb0*/  FMUL R4, R7, UR7 ;  /* 0x0000000707047c20 */ /* 0x000fe20008400000 */
[----:B------:R-:W-:Y:S01]  /*fcc0*/  ULDC UR7, c[0x0][0x618] ;  /* 0x0001860000077ab9 */ /* 0x000fe20000000800 */
[----:B------:R-:W-:Y:S01]  /*fcd0*/  ULDC UR9, c[0x0][0x608] ;  /* 0x0001820000097ab9 */ /* 0x000fe20000000800 */
[----:B------:R-:W-:-:S03]  /*fce0*/  IMAD.IADD R3, R3, 0x1, R5 ;  /* 0x0000000103037824 */ /* 0x000fc600078e0205 */
[----:B------:R-:W3:Y:S02]  /*fcf0*/  F2I.U32.TRUNC.NTZ R4, R4 ;  /* 0x0000000400047305 */ /* 0x000ee4000020f000 */
[----:B------:R-:W-:Y:S02]  /*fd00*/  SHF.R.U64 R7, R2, UR7, R3 ;  /* 0x0000000702077c19 */ /* 0x000fe40008001203 */
[----:B-1----:R-:W-:-:S05]  /*fd10*/  I2FP.F32.U32 R2, R10 ;  /* 0x0000000a00027245 */ /* 0x002fca0000201000 */
[----:B------:R-:W-:Y:S01]  /*fd20*/  FMUL R5, R2, UR8 ;  /* 0x0000000802057c20 */ /* 0x000fe20008400000 */
[----:B------:R-:W-:Y:S01]  /*fd30*/  SHF.R.U32.HI R2, RZ, UR7, R3 ;  /* 0x00000007ff027c19 */ /* 0x000fe20008011603 */
[----:B------:R-:W-:Y:S02]  /*fd40*/  ULDC UR7, c[0x0][0x658] ;  /* 0x0001960000077ab9 */ /* 0x000fe40000000800 */
[----:B------:R1:W4:Y:S01]  /*fd50*/  F2I.U32.TRUNC.NTZ R16, R5 ;  /* 0x0000000500107305 */ /* 0x000322000020f000 */
[----:B------:R-:W-:Y:S01]  /*fd60*/  SHF.R.U64 R15, R7, UR9, R2 ;  /* 0x00000009070f7c19 */ /* 0x000fe20008001202 */
[----:B---3--:R-:W-:Y:S01]  /*fd70*/  IMAD.MOV R4, RZ, RZ, -R4 ;  /* 0x000000ffff047224 */ /* 0x008fe200078e0a04 */
[----:B------:R-:W-:-:S03]  /*fd80*/  SHF.R.U32.HI R2, RZ, UR9, R2 ;  /* 0x00000009ff027c19 */ /* 0x000fc60008011602 */
[----:B0-----:R-:W-:Y:S01]  /*fd90*/  IMAD R12, R19, R4, R12 ;  /* 0x00000004130c7224 */ /* 0x001fe200078e020c */
[--C-:B------:R-:W-:Y:S02]  /*fda0*/  SHF.R.U64 R14, R15, UR7, R2.reuse ;  /* 0x000000070f0e7c19 */ /* 0x100fe40008001202 */
[----:B------:R-:W-:-:S03]  /*fdb0*/  SHF.R.U32.HI R17, RZ, UR7, R2 ;  /* 0x00000007ff117c19 */ /* 0x000fc60008011602 */
[----:B------:R-:W-:Y:S02]  /*fdc0*/  IMAD.MOV.U32 R2, RZ, RZ, R14 ;  /* 0x000000ffff027224 */ /* 0x000fe400078e000e */
[----:B------:R-:W-:Y:S01]  /*fdd0*/  IMAD.MOV.U32 R3, RZ, RZ, R17 ;  /* 0x000000ffff037224 */ /* 0x000fe200078e0011 */
[----:B-12-4-:R-:W-:Y:S06]  /*fde0*/  @!P0 BRA `(.L_x_314) ;  /* 0x0000000000288947 */ /* 0x016fec0003800000 */
[----:B------:R-:W-:Y:S02]  /*fdf0*/  ULDC UR7, c[0x0][0x64c] ;  /* 0x0001930000077ab9 */ /* 0x000fe40000000800 */
[----:B------:R-:W-:-:S05]  /*fe00*/  IADD3 R3, P0, R14, UR7, RZ ;  /* 0x000000070e037c10 */ /* 0x000fca000ff1e0ff */
[----:B------:R-:W-:-:S04]  /*fe10*/  IMAD.X R17, RZ, RZ, R17, P0 ;  /* 0x000000ffff117224 */ /* 0x000fc800000e0611 */
[----:B------:R-:W-:-:S04]  /*fe20*/  IMAD.WIDE.U32 R4, R17, UR10, RZ ;  /* 0x0000000a11047c25 */ /* 0x000fc8000f8e00ff */
[----:B------:R-:W-:-:S04]  /*fe30*/  IMAD.WIDE.U32 R4, P0, R3, UR11, R4 ;  /* 0x0000000b03047c25 */ /* 0x000fc8000f800004 */
[----:B------:R-:W-:-:S04]  /*fe40*/  IMAD.WIDE.U32 R2, R3, UR10, RZ ;  /* 0x0000000a03027c25 */ /* 0x000fc8000f8e00ff */
[----:B------:R-:W-:Y:S01]  /*fe50*/  IMAD.MOV.U32 R2, RZ, RZ, R5 ;  /* 0x000000ffff027224 */ /* 0x000fe200078e0005 */
[----:B------:R-:W-:Y:S01]  /*fe60*/  IADD3 RZ, P1, R3, R4, RZ ;  /* 0x0000000403ff7210 */ /* 0x000fe20007f3e0ff */
[----:B------:R-:W-:-:S04]  /*fe70*/  IMAD.X R3, RZ, RZ, RZ, P0 ;  /* 0x000000ffff037224 */ /* 0x000fc800000e06ff */
[----:B------:R-:W-:-:S08]  /*fe80*/  IMAD.WIDE.U32.X R2, R17, UR11, R2, P1 ;  /* 0x0000000b11027c25 */ /* 0x000fd000088e0402 */
.L_x_314:
[----:B------:R-:W-:Y:S01]  /*fe90*/  ULDC UR7, c[0x0][0x648] ;  /* 0x0001920000077ab9 */ /* 0x000fe20000000800 */
[----:B------:R-:W-:Y:S01]  /*fea0*/  LOP3.LUT R15, R15, UR6, RZ, 0xc0, !PT ;  /* 0x000000060f0f7c12 */ /* 0x000fe2000f8ec0ff */
[----:B------:R-:W-:Y:S01]  /*feb0*/  IMAD.MOV R16, RZ, RZ, -R16 ;  /* 0x000000ffff107224 */ /* 0x000fe200078e0a10 */
[----:B------:R-:W-:Y:S01]  /*fec0*/  SHF.R.U64 R2, R2, UR7, R3 ;  /* 0x0000000702027c19 */ /* 0x000fe20008001203 */
[----:B------:R-:W-:Y:S01]  /*fed0*/  ULDC UR7, c[0x0][0x638] ;  /* 0x00018e0000077ab9 */ /* 0x000fe20000000800 */
[----:B------:R-:W-:Y:S01]  /*fee0*/  LOP3.LUT R7, R7, UR4, RZ, 0xc0, !PT ;  /* 0x0000000407077c12 */ /* 0x000fe2000f8ec0ff */
[----:B------:R-:W-:Y:S01]  /*fef0*/  @P3 IMAD R12, R13, R16, R10 ;  /* 0x000000100d0c3224 */ /* 0x000fe200078e020a */
[----:B------:R-:W-:Y:S01]  /*ff00*/  ULDC UR8, c[0x0][0x610] ;  /* 0x0001840000087ab9 */ /* 0x000fe20000000800 */
[----:B------:R-:W-:Y:S02]  /*ff10*/  IMAD.MOV R3, RZ, RZ, -R2 ;  /* 0x000000ffff037224 */ /* 0x000fe400078e0a02 */
[----:B------:R-:W-:-:S02]  /*ff20*/  IMAD R5, R2, UR5, R15 ;  /* 0x0000000502057c24 */ /* 0x000fc4000f8e020f */
[----:B------:R-:W-:Y:S01]  /*ff30*/  IMAD R14, R3, UR7, R14 ;  /* 0x00000007030e7c24 */ /* 0x000fe2000f8e020e */
[----:B------:R-:W-:Y:S01]  /*ff40*/  ULDC UR7, c[0x0][0x600] ;  /* 0x0001800000077ab9 */ /* 0x000fe20000000800 */
[----:B------:R-:W-:Y:S02]  /*ff50*/  IMAD R5, R5, UR8, R12 ;  /* 0x0000000805057c24 */ /* 0x000fe4000f8e020c */
[----:B------:R-:W-:Y:S02]  /*ff60*/  IMAD R14, R14, UR7, R7 ;  /* 0x000000070e0e7c24 */ /* 0x000fe4000f8e0207 */
[----:B------:R-:W-:-:S03]  /*ff70*/  IMAD.MOV.U32 R2, RZ, RZ, 0x1 ;  /* 0x00000001ff027424 */ /* 0x000fc600078e00ff */
[----:B------:R-:W-:Y:S02]  /*ff80*/  SEL R7, R14, R5, !P3 ;  /* 0x000000050e077207 */ /* 0x000fe40005800000 */
[----:B------:R-:W-:-:S07]  /*ff90*/  SEL R5, R5, R14, !P3 ;  /* 0x0000000e05057207 */ /* 0x000fce0005800000 */
.L_x_312:
[----:B------:R-:W-:Y:S05]  /*ffa0*/  BSYNC B1 ;  /* 0x0000000000017941 */ /* 0x000fea0003800000 */
.L_x_311:
[----:B------:R-:W-:-:S13]  /*ffb0*/  LOP3.LUT P0, RZ, R2, 0xff, RZ, 0xc0, !PT ;  /* 0x000000ff02ff7812 */ /* 0x000fda000780c0ff */
[----:B------:R-:W-:Y:S05]  /*ffc0*/  @P0 BRA `(.L_x_315) ;  /* 0xfffffff4001c0947 */ /* 0x000fea000383ffff */
[----:B------:R-:W-:Y:S05]  /*ffd0*/  BSYNC B0 ;  /* 0x0000000000007941 */ /* 0x000fea0003800000 */
.L_x_304:
[----:B------:R-:W-:-:S03]  /*ffe0*/  UMOV UR7, 0xffffffff ;  /* 0xffffffff00077882 */ /* 0x000fc60000000000 */
[----:B------:R-:W-:Y:S05]  /*fff0*/  BRA.DIV UR7, `(.L_x_316) ;  /* 0x0000000e07207947 */ /* 0x000fea000b800000 */
[----:B------:R-:W-:-:S13]  /*10000*/  ELECT P0, URZ, PT ;  /* 0x00000000003f782f */ /* 0x000fda0003800000 */
.L_x_344:
[----:B------:R-:W-:Y:S04]  /*10010*/  BSSY B0, `(.L_x_317) ;  /* 0x00000aa000007945 */ /* 0x000fe80003800000 */
[----:B------:R-:W-:Y:S05]  /*10020*/  @!P0 BRA `(.L_x_318) ;  /* 0x0000000800a08947 */ /* 0x000fea0003800000 */
[----:B------:R-:W-:-:S04]  /*10030*/  ULOP3.LUT UR7, UR13, 0x2, URZ, 0xfc, !UPT ;  /* 0x000000020d077892 */ /* 0x000fc8000f8efc3f */
[----:B------:R-:W-:-:S06]  /*10040*/  UISETP.NE.AND UP0, UPT, UR7, 0x3, UPT ;  /* 0x000000030700788c */ /* 0x000fcc000bf05270 */
[----:B------:R-:W-:-:S13]  /*10050*/  PLOP3.LUT P0, PT, PT, PT, UP0, 0x80, 0x0 ;  /* 0x000000000000781c */ /* 0x000fda0003f0f008 */
[----:B------:R-:W-:Y:S05]  /*10060*/  @!P0 BRA `(.L_x_319) ;  /* 0x0000000000048947 */ /* 0x000fea0003800000 */
[----:B------:R-:W-:Y:S01]  /*10070*/  BPT.TRAP 0x1 ;  /* 0x000000040000795c */ /* 0x000fe20000300000 */
.L_x_319:
[----:B------:R-:W0:Y:S01]  /*10080*/  S2R R3, SR_CgaCtaId ;  /* 0x0000000000037919 */ /* 0x000e220000008800 */
[----:B------:R-:W-:Y:S02]  /*10090*/  MOV R2, 0x400 ;  /* 0x0000040000027802 */ /* 0x000fe40000000f00 */
[----:B------:R-:W-:Y:S02]  /*100a0*/  SHF.L.U32 R4, R0, 0x1f, RZ ;  /* 0x0000001f00047819 */ /* 0x000fe400000006ff */
[----:B0-----:R-:W-:-:S05]  /*100b0*/  LEA R2, R3, R2, 0x18 ;  /* 0x0000000203027211 */ /* 0x001fca00078ec0ff */
[----:B------:R-:W-:-:S04]  /*100c0*/  VIADD R2, R2, 0x90 ;  /* 0x0000009002027836 */ /* 0x000fc80000000000 */
[C---:B------:R-:W-:Y:S02]  /*100d0*/  IMAD R7, R9.reuse, 0x8, R2 ;  /* 0x0000000809077824 */ /* 0x040fe400078e0202 */
[----:B------:R-:W-:Y:S02]  /*100e0*/  VIADD R9, R9, 0x1 ;  /* 0x0000000109097836 */ /* 0x000fe40000000000 */
[----:B------:R-:W0:Y:S03]  /*100f0*/  SYNCS.PHASECHK.TRANS64.TRYWAIT P0, [R7+URZ], R4 ;  /* 0x00000004070075a7 */ /* 0x000e26000800017f */
[----:B------:R-:W-:-:S04]  /*10100*/  ISETP.NE.AND P1, PT, R9, 0x12, PT ;  /* 0x000000120900780c */ /* 0x000fc80003f25270 */
[----:B------:R-:W-:Y:S02]  /*10110*/  SEL R3, RZ, 0x1, P1 ;  /* 0x00000001ff037807 */ /* 0x000fe40000800000 */
[----:B------:R-:W-:Y:S02]  /*10120*/  SEL R9, R9, RZ, P1 ;  /* 0x000000ff09097207 */ /* 0x000fe40000800000 */
[----:B------:R-:W-:-:S03]  /*10130*/  LOP3.LUT R6, R0, R3, RZ, 0x3c, !PT ;  /* 0x0000000300067212 */ /* 0x000fc600078e3cff */
[----:B------:R-:W-:Y:S01]  /*10140*/  IMAD R8, R9, 0x8, R2 ;  /* 0x0000000809087824 */ /* 0x000fe200078e0202 */
[----:B------:R-:W-:Y:S01]  /*10150*/  SHF.L.U32 R5, R6, 0x1f, RZ ;  /* 0x0000001f06057819 */ /* 0x000fe200000006ff */
[----:B0-----:R-:W-:Y:S06]  /*10160*/  @!P0 BRA `(.L_x_320) ;  /* 0x0000000800e48947 */ /* 0x001fec0003800000 */
.L_x_345:
[----:B------:R-:W1:Y:S01]  /*10170*/  SYNCS.PHASECHK.TRANS64.TRYWAIT P0, [R8+URZ], R5 ;  /* 0x00000005080075a7 */ /* 0x000e62000800017f */
[----:B------:R-:W-:-:S05]  /*10180*/  VIADD R0, R9, 0x1 ;  /* 0x0000000109007836 */ /* 0x000fca0000000000 */
[----:B------:R-:W-:-:S04]  /*10190*/  ISETP.NE.AND P1, PT, R0, 0x12, PT ;  /* 0x000000120000780c */ /* 0x000fc80003f25270 */
[----:B------:R-:W-:Y:S02]  /*101a0*/  SEL R3, RZ, 0x1, P1 ;  /* 0x00000001ff037807 */ /* 0x000fe40000800000 */
[----:B0-----:R-:W-:Y:S02]  /*101b0*/  SEL R7, R0, RZ, P1 ;  /* 0x000000ff00077207 */ /* 0x001fe40000800000 */
[----:B------:R-:W-:-:S03]  /*101c0*/  LOP3.LUT R6, R6, R3, RZ, 0x3c, !PT ;  /* 0x0000000306067212 */ /* 0x000fc600078e3cff */
[----:B------:R-:W-:Y:S01]  /*101d0*/  IMAD R9, R7, 0x8, R2 ;  /* 0x0000000807097824 */ /* 0x000fe200078e0202 */
[----:B------:R-:W-:Y:S01]  /*101e0*/  SHF.L.U32 R4, R6, 0x1f, RZ ;  /* 0x0000001f06047819 */ /* 0x000fe200000006ff */
[----:B-1----:R-:W-:Y:S06]  /*101f0*/  @!P0 BRA `(.L_x_321) ;  /* 0x0000000800d48947 */ /* 0x002fec0003800000 */
.L_x_346:
[----:B------:R-:W1:Y:S01]  /*10200*/  SYNCS.PHASECHK.TRANS64.TRYWAIT P0, [R9+URZ], R4 ;  /* 0x00000004090075a7 */ /* 0x000e62000800017f */
[----:B------:R-:W-:-:S05]  /*10210*/  VIADD R0, R7, 0x1 ;  /* 0x0000000107007836 */ /* 0x000fca0000000000 */
[----:B------:R-:W-:-:S04]  /*10220*/  ISETP.NE.AND P1, PT, R0, 0x12, PT ;  /* 0x000000120000780c */ /* 0x000fc80003f25270 */
[----:B------:R-:W-:Y:S02]  /*10230*/  SEL R3, RZ, 0x1, P1 ;  /* 0x00000001ff037807 */ /* 0x000fe40000800000 */
[----:B------:R-:W-:Y:S02]  /*10240*/  SEL R7, R0, RZ, P1 ;  /* 0x000000ff00077207 */ /* 0x000fe40000800000 */
[----:B------:R-:W-:-:S03]  /*10250*/  LOP3.LUT R6, R6, R3, RZ, 0x3c, !PT ;  /* 0x0000000306067212 */ /* 0x000fc600078e3cff */
[----:B0-----:R-:W-:Y:S01]  /*10260*/  IMAD R8, R7, 0x8, R2 ;  /* 0x0000000807087824 */ /* 0x001fe200078e0202 */
[----:B------:R-:W-:Y:S01]  /*10270*/  SHF.L.U32 R5, R6, 0x1f, RZ ;  /* 0x0000001f06057819 */ /* 0x000fe200000006ff */
[----:B-1----:R-:W-:Y:S06]  /*10280*/  @!P0 BRA `(.L_x_322) ;  /* 0x0000000800c48947 */ /* 0x002fec0003800000 */
.L_x_347:
        /* <DEDUP_REMOVED lines=9> */
.L_x_348:
        /* <DEDUP_REMOVED lines=9> */
.L_x_349:
        /* <DEDUP_REMOVED lines=9> */
.L_x_350:
        /* <DEDUP_REMOVED lines=9> */
.L_x_351:
        /* <DEDUP_REMOVED lines=9> */
.L_x_352:
        /* <DEDUP_REMOVED lines=9> */
.L_x_353:
        /* <DEDUP_REMOVED lines=9> */
.L_x_354:
        /* <DEDUP_REMOVED lines=9> */
.L_x_355:
        /* <DEDUP_REMOVED lines=9> */
.L_x_356:
        /* <DEDUP_REMOVED lines=9> */
.L_x_357:
        /* <DEDUP_REMOVED lines=9> */
.L_x_358:
        /* <DEDUP_REMOVED lines=9> */
.L_x_359:
[----:B------:R-:W1:Y:S01]  /*10950*/  SYNCS.PHASECHK.TRANS64.TRYWAIT P0, [R8+URZ], R5 ;  /* 0x00000005080075a7 */ /* 0x000e62000800017f */
[----:B------:R-:W-:-:S05]  /*10960*/  VIADD R0, R7, 0x1 ;  /* 0x0000000107007836 */ /* 0x000fca0000000000 */
[----:B------:R-:W-:-:S04]  /*10970*/  ISETP.NE.AND P1, PT, R0, 0x12, PT ;  /* 0x000000120000780c */ /* 0x000fc80003f25270 */
[----:B------:R-:W-:Y:S02]  /*10980*/  SEL R3, RZ, 0x1, P1 ;  /* 0x00000001ff037807 */ /* 0x000fe40000800000 */
[----:B------:R-:W-:Y:S02]  /*10990*/  SEL R7, R0, RZ, P1 ;  /* 0x000000ff00077207 */ /* 0x000fe40000800000 */
[----:B0-----:R-:W-:-:S03]  /*109a0*/  LOP3.LUT R9, R6, R3, RZ, 0x3c, !PT ;  /* 0x0000000306097212 */ /* 0x001fc600078e3cff */
[----:B------:R-:W-:Y:S01]  /*109b0*/  IMAD R11, R7, 0x8, R2 ;  /* 0x00000008070b7824 */ /* 0x000fe200078e0202 */
[----:B------:R-:W-:Y:S01]  /*109c0*/  SHF.L.U32 R6, R9, 0x1f, RZ ;  /* 0x0000001f09067819 */ /* 0x000fe200000006ff */
[----:B-1----:R-:W-:Y:S06]  /*109d0*/  @!P0 BRA `(.L_x_335) ;  /* 0x0000000400f48947 */ /* 0x002fec0003800000 */
.L_x_360:
[----:B------:R-:W1:Y:S01]  /*109e0*/  SYNCS.PHASECHK.TRANS64.TRYWAIT P0, [R11+URZ], R6 ;  /* 0x000000060b0075a7 */ /* 0x000e62000800017f */
[----:B------:R-:W-:-:S05]  /*109f0*/  VIADD R0, R7, 0x1 ;  /* 0x0000000107007836 */ /* 0x000fca0000000000 */
[----:B------:R-:W-:-:S04]  /*10a00*/  ISETP.NE.AND P1, PT, R0, 0x12, PT ;  /* 0x000000120000780c */ /* 0x000fc80003f25270 */
[----:B------:R-:W-:Y:S02]  /*10a10*/  SEL R4, RZ, 0x1, P1 ;  /* 0x00000001ff047807 */ /* 0x000fe40000800000 */
[----:B------:R-:W-:Y:S02]  /*10a20*/  SEL R3, R0, RZ, P1 ;  /* 0x000000ff00037207 */ /* 0x000fe40000800000 */
[----:B------:R-:W-:Y:S01]  /*10a30*/  LOP3.LUT R0, R9, R4, RZ, 0x3c, !PT ;  /* 0x0000000409007212 */ /* 0x000fe200078e3cff */
[----:B-1----:R-:W-:Y:S06]  /*10a40*/  @!P0 BRA `(.L_x_336) ;  /* 0x0000000400ec8947 */ /* 0x002fec0003800000 */
.L_x_361:
[----:B------:R-:W-:Y:S01]  /*10a50*/  IMAD R3, R3, 0x8, R2 ;  /* 0x0000000803037824 */ /* 0x000fe200078e0202 */
[----:B------:R-:W-:-:S07]  /*10a60*/  SHF.L.U32 R0, R0, 0x1f, RZ ;  /* 0x0000001f00007819 */ /* 0x000fce00000006ff */
.L_x_337:
[----:B--2---:R2:W3:Y:S02]  /*10a70*/  SYNCS.PHASECHK.TRANS64.TRYWAIT P0, [R3+URZ], R0 ;  /* 0x00000000030075a7 */ /* 0x0044e4000800017f */
[----:B---3--:R-:W-:Y:S05]  /*10a80*/  @!P0 NANOSLEEP.SYNCS 0x989680 ;  /* 0x009896800000895d */ /* 0x008fea0003900000 */
[----:B------:R-:W3:Y:S02]  /*10a90*/  @!P0 SYNCS.PHASECHK.TRANS64 P0, [R3+URZ], R0 ;  /* 0x00000000030085a7 */ /* 0x000ee4000800007f */
[----:B---3--:R-:W-:Y:S05]  /*10aa0*/  @!P0 BRA `(.L_x_337) ;  /* 0xfffffffc00f08947 */ /* 0x008fea000383ffff */
.L_x_318:
[----:B------:R-:W-:Y:S05]  /*10ab0*/  BSYNC B0 ;  /* 0x0000000000007941 */ /* 0x000fea0003800000 */
.L_x_317:
[----:B------:R-:W-:Y:S05]  /*10ac0*/  EXIT ;  /* 0x000000000000794d */ /* 0x000fea0003800000 */
.L_x_22:
[----:B-1----:R-:W-:-:S04]  /*10ad0*/  IMAD.U32 R3, RZ, RZ, UR6 ;  /* 0x00000006ff037e24 */ /* 0x002fc8000f8e00ff */
[----:B------:R1:W2:Y:S03]  /*10ae0*/  SYNCS.PHASECHK.TRANS64.TRYWAIT P1, [R3+URZ], R0 ;  /* 0x00000000030075a7 */ /* 0x0002a6000802017f */
[----:B--2---:R-:W-:Y:S05]  /*10af0*/  @!P1 NANOSLEEP.SYNCS 0x989680 ;  /* 0x009896800000995d */ /* 0x004fea0003900000 */
[----:B------:R-:W2:Y:S02]  /*10b00*/  @!P1 SYNCS.PHASECHK.TRANS64 P1, [R3+URZ], R0 ;  /* 0x00000000030095a7 */ /* 0x000ea4000802007f */
[----:B--2---:R-:W-:Y:S05]  /*10b10*/  @!P1 BRA `(.L_x_22) ;  /* 0xfffffffc00ec9947 */ /* 0x004fea000383ffff */
[----:B------:R-:W-:Y:S05]  /*10b20*/  BRA `(.L_x_21) ;  /* 0xffffff1400187947 */ /* 0x000fea000383ffff */
.L_x_28:
[----:B-----5:R1:W-:Y:S02]  /*10b30*/  STL [R1+0x8c], R0 ;  /* 0x00008c0001007387 */ /* 0x0203e40000100800 */
[----:B-1----:R-:W-:-:S04]  /*10b40*/  IMAD.U32 R0, RZ, RZ, UR9 ;  /* 0x00000009ff007e24 */ /* 0x002fc8000f8e00ff */
[----:B------:R1:W3:Y:S03]  /*10b50*/  SYNCS.PHASECHK.TRANS64.TRYWAIT P1, [R0+URZ], R229 ;  /* 0x000000e5000075a7 */ /* 0x0002e6000802017f */
[----:B---3--:R-:W-:Y:S05]  /*10b60*/  @!P1 NANOSLEEP.SYNCS 0x989680 ;  /* 0x009896800000995d */ /* 0x008fea0003900000 */
[----:B------:R1:W3:Y:S02]  /*10b70*/  @!P1 SYNCS.PHASECHK.TRANS64 P1, [R0+URZ], R229 ;  /* 0x000000e5000095a7 */ /* 0x0002e4000802007f */
[----:B-1----:R1:W5:Y:S02]  /*10b80*/  LDL.LU R0, [R1+0x8c] ;  /* 0x00008c0001007983 */ /* 0x0023640000300800 */
[----:B-1-3--:R-:W-:Y:S05]  /*10b90*/  @!P1 BRA `(.L_x_28) ;  /* 0xfffffffc00e49947 */ /* 0x00afea000383ffff */
[----:B------:R-:W-:Y:S05]  /*10ba0*/  BRA `(.L_x_27) ;  /* 0xffffff2400787947 */ /* 0x000fea000383ffff */
.L_x_305:
[----:B------:R-:W-:Y:S01]  /*10bb0*/  BSSY B1, `(.L_x_338) ;  /* 0x0000006000017945 */ /* 0x000fe20003800000 */
[----:B------:R-:W-:-:S07]  /*10bc0*/  IMAD.MOV.U32 R2, RZ, RZ, -0x1 ;  /* 0xffffffffff027424 */ /* 0x000fce00078e00ff */
[----:B------:R-:W-:Y:S05]  /*10bd0*/  WARPSYNC.COLLECTIVE R2, `(.L_x_339) ;  /* 0x00000000020c7348 */ /* 0x000fea0003c00000 */
[----:B------:R-:W-:Y:S02]  /*10be0*/  ELECT P0, UR62, PT ;  /* 0x00000000003e782f */ /* 0x000fe40003800000 */
[----:B------:R-:W-:Y:S01]  /*10bf0*/  MOV R2, UR62 ;  /* 0x0000003e00027c02 */ /* 0x000fe20008000f00 */
[----:B------:R-:W-:Y:S10]  /*10c00*/  ENDCOLLECTIVE ;  /* 0x000000000000791b */ /* 0x000ff40003800000 */
.L_x_339:
[----:B------:R-:W-:Y:S05]  /*10c10*/  BSYNC B1 ;  /* 0x0000000000017941 */ /* 0x000fea0003800000 */
.L_x_338:
[----:B------:R-:W-:Y:S05]  /*10c20*/  BRA `(.L_x_340) ;  /* 0xffffffe800107947 */ /* 0x000fea000383ffff */
.L_x_308:
[----:B0-----:R0:W2:Y:S02]  /*10c30*/  SYNCS.PHASECHK.TRANS64.TRYWAIT P0, [R13+URZ+0x90], R4 ;  /* 0x000090040d0075a7 */ /* 0x0010a4000800017f */
[----:B--2---:R-:W-:Y:S05]  /*10c40*/  @!P0 NANOSLEEP.SYNCS 0x989680 ;  /* 0x009896800000895d */ /* 0x004fea0003900000 */
[----:B------:R-:W2:Y:S02]  /*10c50*/  @!P0 SYNCS.PHASECHK.TRANS64 P0, [R13+URZ+0x90], R4 ;  /* 0x000090040d0085a7 */ /* 0x000ea4000800007f */
[----:B--2---:R-:W-:Y:S05]  /*10c60*/  @!P0 BRA `(.L_x_308) ;  /* 0xfffffffc00f08947 */ /* 0x004fea000383ffff */
[----:B------:R-:W-:Y:S05]  /*10c70*/  BRA `(.L_x_341) ;  /* 0xffffffe800547947 */ /* 0x000fea000383ffff */
.L_x_316:
[----:B------:R-:W-:Y:S01]  /*10c80*/  BSSY B0, `(.L_x_342) ;  /* 0x0000006000007945 */ /* 0x000fe20003800000 */
[----:B------:R-:W-:-:S07]  /*10c90*/  IMAD.MOV.U32 R2, RZ, RZ, -0x1 ;  /* 0xffffffffff027424 */ /* 0x000fce00078e00ff */
[----:B------:R-:W-:Y:S05]  /*10ca0*/  WARPSYNC.COLLECTIVE R2, `(.L_x_343) ;  /* 0x00000000020c7348 */ /* 0x000fea0003c00000 */
[----:B------:R-:W-:Y:S02]  /*10cb0*/  ELECT P0, UR62, PT ;  /* 0x00000000003e782f */ /* 0x000fe40003800000 */
[----:B------:R-:W-:Y:S01]  /*10cc0*/  MOV R2, UR62 ;  /* 0x0000003e00027c02 */ /* 0x000fe20008000f00 */
[----:B------:R-:W-:Y:S10]  /*10cd0*/  ENDCOLLECTIVE ;  /* 0x000000000000791b */ /* 0x000ff40003800000 */
.L_x_343:
[----:B------:R-:W-:Y:S05]  /*10ce0*/  BSYNC B0 ;  /* 0x0000000000007941 */ /* 0x000fea0003800000 */
.L_x_342:
[----:B------:R-:W-:Y:S05]  /*10cf0*/  BRA `(.L_x_344) ;  /* 0xfffffff000c47947 */ /* 0x000fea000383ffff */
.L_x_320:
[----:B0-----:R0:W1:Y:S02]  /*10d00*/  SYNCS.PHASECHK.TRANS64.TRYWAIT P0, [R7+URZ], R4 ;  /* 0x00000004070075a7 */ /* 0x001064000800017f */
[----:B-1----:R-:W-:Y:S05]  /*10d10*/  @!P0 NANOSLEEP.SYNCS 0x989680 ;  /* 0x009896800000895d */ /* 0x002fea0003900000 */
[----:B------:R-:W1:Y:S02]  /*10d20*/  @!P0 SYNCS.PHASECHK.TRANS64 P0, [R7+URZ], R4 ;  /* 0x00000004070085a7 */ /* 0x000e64000800007f */
[----:B-1----:R-:W-:Y:S05]  /*10d30*/  @!P0 BRA `(.L_x_320) ;  /* 0xfffffffc00f08947 */ /* 0x002fea000383ffff */
[----:B------:R-:W-:Y:S05]  /*10d40*/  BRA `(.L_x_345) ;  /* 0xfffffff400087947 */ /* 0x000fea000383ffff */
.L_x_321:
[----:B0-----:R0:W1:Y:S02]  /*10d50*/  SYNCS.PHASECHK.TRANS64.TRYWAIT P0, [R8+URZ], R5 ;  /* 0x00000005080075a7 */ /* 0x001064000800017f */
[----:B-1----:R-:W-:Y:S05]  /*10d60*/  @!P0 NANOSLEEP.SYNCS 0x989680 ;  /* 0x009896800000895d */ /* 0x002fea0003900000 */
[----:B------:R-:W1:Y:S02]  /*10d70*/  @!P0 SYNCS.PHASECHK.TRANS64 P0, [R8+URZ], R5 ;  /* 0x00000005080085a7 */ /* 0x000e64000800007f */
[----:B-1----:R-:W-:Y:S05]  /*10d80*/  @!P0 BRA `(.L_x_321) ;  /* 0xfffffffc00f08947 */ /* 0x002fea000383ffff */
[----:B------:R-:W-:Y:S05]  /*10d90*/  BRA `(.L_x_346) ;  /* 0xfffffff400187947 */ /* 0x000fea000383ffff */
.L_x_322:
[----:B0-----:R0:W1:Y:S02]  /*10da0*/  SYNCS.PHASECHK.TRANS64.TRYWAIT P0, [R9+URZ], R4 ;  /* 0x00000004090075a7 */ /* 0x001064000800017f */
[----:B-1----:R-:W-:Y:S05]  /*10db0*/  @!P0 NANOSLEEP.SYNCS 0x989680 ;  /* 0x009896800000895d */ /* 0x002fea0003900000 */
[----:B------:R-:W1:Y:S02]  /*10dc0*/  @!P0 SYNCS.PHASECHK.TRANS64 P0, [R9+URZ], R4 ;  /* 0x00000004090085a7 */ /* 0x000e64000800007f */
[----:B-1----:R-:W-:Y:S05]  /*10dd0*/  @!P0 BRA `(.L_x_322) ;  /* 0xfffffffc00f08947 */ /* 0x002fea000383ffff */
[----:B------:R-:W-:Y:S05]  /*10de0*/  BRA `(.L_x_347) ;  /* 0xfffffff400287947 */ /* 0x000fea000383ffff */
.L_x_323:
[----:B0-----:R0:W1:Y:S02]  /*10df0*/  SYNCS.PHASECHK.TRANS64.TRYWAIT P0, [R8+URZ], R5 ;  /* 0x00000005080075a7 */ /* 0x001064000800017f */
[----:B-1----:R-:W-:Y:S05]  /*10e00*/  @!P0 NANOSLEEP.SYNCS 0x989680 ;  /* 0x009896800000895d */ /* 0x002fea0003900000 */
[----:B------:R-:W1:Y:S02]  /*10e10*/  @!P0 SYNCS.PHASECHK.TRANS64 P0, [R8+URZ], R5 ;  /* 0x00000005080085a7 */ /* 0x000e64000800007f */
[----:B-1----:R-:W-:Y:S05]  /*10e20*/  @!P0 BRA `(.L_x_323) ;  /* 0xfffffffc00f08947 */ /* 0x002fea000383ffff */
[----:B------:R-:W-:Y:S05]  /*10e30*/  BRA `(.L_x_348) ;  /* 0xfffffff400387947 */ /* 0x000fea000383ffff */
.L_x_324:
[----:B0-----:R0:W1:Y:S02]  /*10e40*/  SYNCS.PHASECHK.TRANS64.TRYWAIT P0, [R9+URZ], R4 ;  /* 0x00000004090075a7 */ /* 0x001064000800017f */
[----:B-1----:R-:W-:Y:S05]  /*10e50*/  @!P0 NANOSLEEP.SYNCS 0x989680 ;  /* 0x009896800000895d */ /* 0x002fea0003900000 */
[----:B------:R-:W1:Y:S02]  /*10e60*/  @!P0 SYNCS.PHASECHK.TRANS64 P0, [R9+URZ], R4 ;  /* 0x00000004090085a7 */ /* 0x000e64000800007f */
[----:B-1----:R-:W-:Y:S05]  /*10e70*/  @!P0 BRA `(.L_x_324) ;  /* 0xfffffffc00f08947 */ /* 0x002fea000383ffff */
[----:B------:R-:W-:Y:S05]  /*10e80*/  BRA `(.L_x_349) ;  /* 0xfffffff400487947 */ /* 0x000fea000383ffff */
.L_x_325:
[----:B0-----:R0:W1:Y:S02]  /*10e90*/  SYNCS.PHASECHK.TRANS64.TRYWAIT P0, [R8+URZ], R5 ;  /* 0x00000005080075a7 */ /* 0x001064000800017f */
[----:B-1----:R-:W-:Y:S05]  /*10ea0*/  @!P0 NANOSLEEP.SYNCS 0x989680 ;  /* 0x009896800000895d */ /* 0x002fea0003900000 */
[----:B------:R-:W1:Y:S02]  /*10eb0*/  @!P0 SYNCS.PHASECHK.TRANS64 P0, [R8+URZ], R5 ;  /* 0x00000005080085a7 */ /* 0x000e64000800007f */
[----:B-1----:R-:W-:Y:S05]  /*10ec0*/  @!P0 BRA `(.L_x_325) ;  /* 0xfffffffc00f08947 */ /* 0x002fea000383ffff */
[----:B------:R-:W-:Y:S05]  /*10ed0*/  BRA `(.L_x_350) ;  /* 0xfffffff400587947 */ /* 0x000fea000383ffff */
.L_x_326:
[----:B0-----:R0:W1:Y:S02]  /*10ee0*/  SYNCS.PHASECHK.TRANS64.TRYWAIT P0, [R9+URZ], R4 ;  /* 0x00000004090075a7 */ /* 0x001064000800017f */
[----:B-1----:R-:W-:Y:S05]  /*10ef0*/  @!P0 NANOSLEEP.SYNCS 0x989680 ;  /* 0x009896800000895d */ /* 0x002fea0003900000 */
[----:B------:R-:W1:Y:S02]  /*10f00*/  @!P0 SYNCS.PHASECHK.TRANS64 P0, [R9+URZ], R4 ;  /* 0x00000004090085a7 */ /* 0x000e64000800007f */
[----:B-1----:R-:W-:Y:S05]  /*10f10*/  @!P0 BRA `(.L_x_326) ;  /* 0xfffffffc00f08947 */ /* 0x002fea000383ffff */
[----:B------:R-:W-:Y:S05]  /*10f20*/  BRA `(.L_x_351) ;  /* 0xfffffff400687947 */ /* 0x000fea000383ffff */
.L_x_327:
[----:B0-----:R0:W1:Y:S02]  /*10f30*/  SYNCS.PHASECHK.TRANS64.TRYWAIT P0, [R8+URZ], R5 ;  /* 0x00000005080075a7 */ /* 0x001064000800017f */
[----:B-1----:R-:W-:Y:S05]  /*10f40*/  @!P0 NANOSLEEP.SYNCS 0x989680 ;  /* 0x009896800000895d */ /* 0x002fea0003900000 */
[----:B------:R-:W1:Y:S02]  /*10f50*/  @!P0 SYNCS.PHASECHK.TRANS64 P0, [R8+URZ], R5 ;  /* 0x00000005080085a7 */ /* 0x000e64000800007f */
[----:B-1----:R-:W-:Y:S05]  /*10f60*/  @!P0 BRA `(.L_x_327) ;  /* 0xfffffffc00f08947 */ /* 0x002fea000383ffff */
[----:B------:R-:W-:Y:S05]  /*10f70*/  BRA `(.L_x_352) ;  /* 0xfffffff400787947 */ /* 0x000fea000383ffff */
.L_x_328:
[----:B0-----:R0:W1:Y:S02]  /*10f80*/  SYNCS.PHASECHK.TRANS64.TRYWAIT P0, [R9+URZ], R4 ;  /* 0x00000004090075a7 */ /* 0x001064000800017f */
[----:B-1----:R-:W-:Y:S05]  /*10f90*/  @!P0 NANOSLEEP.SYNCS 0x989680 ;  /* 0x009896800000895d */ /* 0x002fea0003900000 */
[----:B------:R-:W1:Y:S02]  /*10fa0*/  @!P0 SYNCS.PHASECHK.TRANS64 P0, [R9+URZ], R4 ;  /* 0x00000004090085a7 */ /* 0x000e64000800007f */
[----:B-1----:R-:W-:Y:S05]  /*10fb0*/  @!P0 BRA `(.L_x_328) ;  /* 0xfffffffc00f08947 */ /* 0x002fea000383ffff */
[----:B------:R-:W-:Y:S05]  /*10fc0*/  BRA `(.L_x_353) ;  /* 0xfffffff400887947 */ /* 0x000fea000383ffff */
.L_x_329:
[----:B0-----:R0:W1:Y:S02]  /*10fd0*/  SYNCS.PHASECHK.TRANS64.TRYWAIT P0, [R8+URZ], R5 ;  /* 0x00000005080075a7 */ /* 0x001064000800017f */
[----:B-1----:R-:W-:Y:S05]  /*10fe0*/  @!P0 NANOSLEEP.SYNCS 0x989680 ;  /* 0x009896800000895d */ /* 0x002fea0003900000 */
[----:B------:R-:W1:Y:S02]  /*10ff0*/  @!P0 SYNCS.PHASECHK.TRANS64 P0, [R8+URZ], R5 ;  /* 0x00000005080085a7 */ /* 0x000e64000800007f */
[----:B-1----:R-:W-:Y:S05]  /*11000*/  @!P0 BRA `(.L_x_329) ;  /* 0xfffffffc00f08947 */ /* 0x002fea000383ffff */
[----:B------:R-:W-:Y:S05]  /*11010*/  BRA `(.L_x_354) ;  /* 0xfffffff400987947 */ /* 0x000fea000383ffff */
.L_x_330:
[----:B0-----:R0:W1:Y:S02]  /*11020*/  SYNCS.PHASECHK.TRANS64.TRYWAIT P0, [R9+URZ], R4 ;  /* 0x00000004090075a7 */ /* 0x001064000800017f */
[----:B-1----:R-:W-:Y:S05]  /*11030*/  @!P0 NANOSLEEP.SYNCS 0x989680 ;  /* 0x009896800000895d */ /* 0x002fea0003900000 */
[----:B------:R-:W1:Y:S02]  /*11040*/  @!P0 SYNCS.PHASECHK.TRANS64 P0, [R9+URZ], R4 ;  /* 0x00000004090085a7 */ /* 0x000e64000800007f */
[----:B-1----:R-:W-:Y:S05]  /*11050*/  @!P0 BRA `(.L_x_330) ;  /* 0xfffffffc00f08947 */ /* 0x002fea000383ffff */
[----:B------:R-:W-:Y:S05]  /*11060*/  BRA `(.L_x_355) ;  /* 0xfffffff400a87947 */ /* 0x000fea000383ffff */
.L_x_331:
[----:B0-----:R0:W1:Y:S02]  /*11070*/  SYNCS.PHASECHK.TRANS64.TRYWAIT P0, [R8+URZ], R5 ;  /* 0x00000005080075a7 */ /* 0x001064000800017f */
[----:B-1----:R-:W-:Y:S05]  /*11080*/  @!P0 NANOSLEEP.SYNCS 0x989680 ;  /* 0x009896800000895d */ /* 0x002fea0003900000 */
[----:B------:R-:W1:Y:S02]  /*11090*/  @!P0 SYNCS.PHASECHK.TRANS64 P0, [R8+URZ], R5 ;  /* 0x00000005080085a7 */ /* 0x000e64000800007f */
[----:B-1----:R-:W-:Y:S05]  /*110a0*/  @!P0 BRA `(.L_x_331) ;  /* 0xfffffffc00f08947 */ /* 0x002fea000383ffff */
[----:B------:R-:W-:Y:S05]  /*110b0*/  BRA `(.L_x_356) ;  /* 0xfffffff400b87947 */ /* 0x000fea000383ffff */
.L_x_332:
[----:B0-----:R0:W1:Y:S02]  /*110c0*/  SYNCS.PHASECHK.TRANS64.TRYWAIT P0, [R9+URZ], R4 ;  /* 0x00000004090075a7 */ /* 0x001064000800017f */
[----:B-1----:R-:W-:Y:S05]  /*110d0*/  @!P0 NANOSLEEP.SYNCS 0x989680 ;  /* 0x009896800000895d */ /* 0x002fea0003900000 */
[----:B------:R-:W1:Y:S02]  /*110e0*/  @!P0 SYNCS.PHASECHK.TRANS64 P0, [R9+URZ], R4 ;  /* 0x00000004090085a7 */ /* 0x000e64000800007f */
[----:B-1----:R-:W-:Y:S05]  /*110f0*/  @!P0 BRA `(.L_x_332) ;  /* 0xfffffffc00f08947 */ /* 0x002fea000383ffff */
[----:B------:R-:W-:Y:S05]  /*11100*/  BRA `(.L_x_357) ;  /* 0xfffffff400c87947 */ /* 0x000fea000383ffff */
.L_x_333:
[----:B0-----:R0:W1:Y:S02]  /*11110*/  SYNCS.PHASECHK.TRANS64.TRYWAIT P0, [R8+URZ], R5 ;  /* 0x00000005080075a7 */ /* 0x001064000800017f */
[----:B-1----:R-:W-:Y:S05]  /*11120*/  @!P0 NANOSLEEP.SYNCS 0x989680 ;  /* 0x009896800000895d */ /* 0x002fea0003900000 */
[----:B------:R-:W1:Y:S02]  /*11130*/  @!P0 SYNCS.PHASECHK.TRANS64 P0, [R8+URZ], R5 ;  /* 0x00000005080085a7 */ /* 0x000e64000800007f */
[----:B-1----:R-:W-:Y:S05]  /*11140*/  @!P0 BRA `(.L_x_333) ;  /* 0xfffffffc00f08947 */ /* 0x002fea000383ffff */
[----:B------:R-:W-:Y:S05]  /*11150*/  BRA `(.L_x_358) ;  /* 0xfffffff400d87947 */ /* 0x000fea000383ffff */
.L_x_334:
[----:B0-----:R0:W1:Y:S02]  /*11160*/  SYNCS.PHASECHK.TRANS64.TRYWAIT P0, [R9+URZ], R4 ;  /* 0x00000004090075a7 */ /* 0x001064000800017f */
[----:B-1----:R-:W-:Y:S05]  /*11170*/  @!P0 NANOSLEEP.SYNCS 0x989680 ;  /* 0x009896800000895d */ /* 0x002fea0003900000 */
[----:B------:R-:W1:Y:S02]  /*11180*/  @!P0 SYNCS.PHASECHK.TRANS64 P0, [R9+URZ], R4 ;  /* 0x00000004090085a7 */ /* 0x000e64000800007f */
[----:B-1----:R-:W-:Y:S05]  /*11190*/  @!P0 BRA `(.L_x_334) ;  /* 0xfffffffc00f08947 */ /* 0x002fea000383ffff */
[----:B------:R-:W-:Y:S05]  /*111a0*/  BRA `(.L_x_359) ;  /* 0xfffffff400e87947 */ /* 0x000fea000383ffff */
.L_x_335:
[----:B0-----:R0:W1:Y:S02]  /*111b0*/  SYNCS.PHASECHK.TRANS64.TRYWAIT P0, [R8+URZ], R5 ;  /* 0x00000005080075a7 */ /* 0x001064000800017f */
[----:B-1----:R-:W-:Y:S05]  /*111c0*/  @!P0 NANOSLEEP.SYNCS 0x989680 ;  /* 0x009896800000895d */ /* 0x002fea0003900000 */
[----:B------:R-:W1:Y:S02]  /*111d0*/  @!P0 SYNCS.PHASECHK.TRANS64 P0, [R8+URZ], R5 ;  /* 0x00000005080085a7 */ /* 0x000e64000800007f */
[----:B-1----:R-:W-:Y:S05]  /*111e0*/  @!P0 BRA `(.L_x_335) ;  /* 0xfffffffc00f08947 */ /* 0x002fea000383ffff */
[----:B------:R-:W-:Y:S05]  /*111f0*/  BRA `(.L_x_360) ;  /* 0xfffffff400f87947 */ /* 0x000fea000383ffff */
.L_x_336:
[----:B-1----:R1:W2:Y:S02]  /*11200*/  SYNCS.PHASECHK.TRANS64.TRYWAIT P0, [R11+URZ], R6 ;  /* 0x000000060b0075a7 */ /* 0x0022a4000800017f */
[----:B--2---:R-:W-:Y:S05]  /*11210*/  @!P0 NANOSLEEP.SYNCS 0x989680 ;  /* 0x009896800000895d */ /* 0x004fea0003900000 */
[----:B------:R-:W2:Y:S02]  /*11220*/  @!P0 SYNCS.PHASECHK.TRANS64 P0, [R11+URZ], R6 ;  /* 0x000000060b0085a7 */ /* 0x000ea4000800007f */
[----:B--2---:R-:W-:Y:S05]  /*11230*/  @!P0 BRA `(.L_x_336) ;  /* 0xfffffffc00f08947 */ /* 0x004fea000383ffff */
[----:B------:R-:W-:Y:S05]  /*11240*/  BRA `(.L_x_361) ;  /* 0xfffffff800007947 */ /* 0x000fea000383ffff */
.L_x_362:
[----:B------:R-:W-:-:S00]  /*11250*/  BRA `(.L_x_362) ;  /* 0xfffffffc00fc7947 */ /* 0x000fc0000383ffff */
[----:B------:R-:W-:-:S00]  /*11260*/  NOP ;  /* 0x0000000000007918 */ /* 0x000fc00000000000 */
        /* <DEDUP_REMOVED lines=9> */
.L_x_363:


//--------------------- .nv.shared._ZN7cutlass13device_kernelINS_4gemm6kernel13GemmUniversalIN4cute5tupleIJiiiiEEENS1_10collective13CollectiveMmaINS1_37MainloopSm90TmaGmmaWarpSpecializedFP8ILi18ENS5_IJNS4_1CILi1EEENSA_ILi2EEESB_EEENS1_35KernelTmaWarpSpecializedCooperativeEEENS5_IJNSA_ILi128EEENSA_ILi256EEENSA_ILi32EEEEEENS_12float_e4m3_tENS5_IJlSB_lEEESK_SL_NS4_8TiledMMAINS4_8MMA_AtomIJNS4_4SM904GMMA31MMA_64x256x32_F32E4M3E4M3_SS_TNILNSP_7ScaleInE1ELSR_1EEEEEENS4_6LayoutINS5_IJSC_SB_SB_EEENS5_IJSB_NSA_ILi0EEESW_EEEEENS5_IJNS4_10UnderscoreESZ_SZ_EEEEENS4_23SM90_TMA_LOAD_MULTICASTENS4_14ComposedLayoutINS4_7SwizzleILi1ELi4ELi3EEENS4_18smem_ptr_flag_bitsILi8EEENSU_INS5_IJNSA_ILi8EEESI_EEENS5_IJSI_SB_EEEEEEEvNS4_8identityENS4_13SM90_TMA_LOADES1C_vS1D_EENS_8epilogue10collective6detail29Sm90TmaWarpSpecializedAdapterINS1H_15DefaultEpilogueISK_SL_SL_NS1G_6thread17LinearCombinationISK_Li1EffLNS1L_9ScaleType4KindE0ELNS_15FloatRoundStyleE2ESK_EENS1_15EpilogueDefaultEEEEEvvEEEEvNT_6ParamsE --------------------------
	.section	.nv.shared._ZN7cutlass13device_kernelINS_4gemm6kernel13GemmUniversalIN4cute5tupleIJiiiiEEENS1_10collective13CollectiveMmaINS1_37MainloopSm90TmaGmmaWarpSpecializedFP8ILi18ENS5_IJNS4_1CILi1EEENSA_ILi2EEESB_EEENS1_35KernelTmaWarpSpecializedCooperativeEEENS5_IJNSA_ILi128EEENSA_ILi256EEENSA_ILi32EEEEEENS_12float_e4m3_tENS5_IJlSB_lEEESK_SL_NS4_8TiledMMAINS4_8MMA_AtomIJNS4_4SM904GMMA31MMA_64x256x32_F32E4M3E4M3_SS_TNILNSP_7ScaleInE1ELSR_1EEEEEENS4_6LayoutINS5_IJSC_SB_SB_EEENS5_IJSB_NSA_ILi0EEESW_EEEEENS5_IJNS4_10UnderscoreESZ_SZ_EEEEENS4_23SM90_TMA_LOAD_MULTICASTENS4_14ComposedLayoutINS4_7SwizzleILi1ELi4ELi3EEENS4_18smem_ptr_flag_bitsILi8EEENSU_INS5_IJNSA_ILi8EEESI_EEENS5_IJSI_SB_EEEEEEEvNS4_8identityENS4_13SM90_TMA_LOADES1C_vS1D_EENS_8epilogue10collective6detail29Sm90TmaWarpSpecializedAdapterINS1H_15DefaultEpilogueISK_SL_SL_NS1G_6thread17LinearCombinationISK_Li1EffLNS1L_9ScaleType4KindE0ELNS_15FloatRoundStyleE2ESK_EENS1_15EpilogueDefaultEEEEEvvEEEEvNT_6ParamsE,"aw",@nobits
	.sectionflags	@""
	.align	16
	.zero		1024


//--------------------- .nv.shared.reserved.0     --------------------------
	.section	.nv.shared.reserved.0,"aw",@nobits
	.weak		__nv_reservedSMEM_offset_0_alias
	.size		__nv_reservedSMEM_offset_0_alias, 0, 0
	.other		__nv_reservedSMEM_offset_0_alias,@"STO_CUDA_RESERVED_SHARED STV_DEFAULT"
__nv_reservedSMEM_offset_0_alias:
	.zero		0


//--------------------- .nv.global                --------------------------
	.section	.nv.global,"aw",@nobits
.nv.global:
	.type		_ZN40_INTERNAL_7579d344_4_k_cu_c0b19efb_171394cute1_E,@object
	.size		_ZN40_INTERNAL_7579d344_4_k_cu_c0b19efb_171394cute1_E,(_ZN40_INTERNAL_7579d344_4_k_cu_c0b19efb_171394cuda3std3__45__cpo6cbeginE - _ZN40_INTERNAL_7579d344_4_k_cu_c0b19efb_171394cute1_E)
_ZN40_INTERNAL_7579d344_4_k_cu_c0b19efb_171394cute1_E:
	.zero		1
	.type		_ZN40_INTERNAL_7579d344_4_k_cu_c0b19efb_171394cuda3std3__45__cpo6cbeginE,@object
	.size		_ZN40_INTERNAL_7579d344_4_k_cu_c0b19efb_171394cuda3std3__45__cpo6cbeginE,(_ZN40_INTERNAL_7579d344_4_k_cu_c0b19efb_171394cuda3std3__48in_placeE - _ZN40_INTERNAL_7579d344_4_k_cu_c0b19efb_171394cuda3std3__45__cpo6cbeginE)
_ZN40_INTERNAL_7579d344_4_k_cu_c0b19efb_171394cuda3std3__45__cpo6cbeginE:
	.zero		1
	.type		_ZN40_INTERNAL_7579d344_4_k_cu_c0b19efb_171394cuda3std3__48in_placeE,@object
	.size		_ZN40_INTERNAL_7579d344_4_k_cu_c0b19efb_171394cuda3std3__48in_placeE,(_ZN40_INTERNAL_7579d344_4_k_cu_c0b19efb_171394cuda3std6ranges3__45__cpo9iter_moveE - _ZN40_INTERNAL_7579d344_4_k_cu_c0b19efb_171394cuda3std3__48in_placeE)
_ZN40_INTERNAL_7579d344_4_k_cu_c0b19efb_171394cuda3std3__48in_placeE:
	.zero		1
	.type		_ZN40_INTERNAL_7579d344_4_k_cu_c0b19efb_171394cuda3std6ranges3__45__cpo9iter_moveE,@object
	.size		_ZN40_INTERNAL_7579d344_4_k_cu_c0b19efb_171394cuda3std6ranges3__45__cpo9iter_moveE,(_ZN40_INTERNAL_7579d344_4_k_cu_c0b19efb_171394cuda3std3__45__cpo5beginE - _ZN40_INTERNAL_7579d344_4_k_cu_c0b19efb_171394cuda3std6ranges3__45__cpo9iter_moveE)
_ZN40_INTERNAL_7579d344_4_k_cu_c0b19efb_171394cuda3std6ranges3__45__cpo9iter_moveE:
	.zero		1
	.type		_ZN40_INTERNAL_7579d344_4_k_cu_c0b19efb_171394cuda3std3__45__cpo5beginE,@object
	.size		_ZN40_INTERNAL_7579d344_4_k_cu_c0b19efb_171394cuda3std3__45__cpo5beginE,(_ZN40_INTERNAL_7579d344_4_k_cu_c0b19efb_171394cuda3std3__442_GLOBAL__N__7579d344_4_k_cu_c0b19efb_171396ignoreE - _ZN40_INTERNAL_7579d344_4_k_cu_c0b19efb_171394cuda3std3__45__cpo5beginE)
_ZN40_INTERNAL_7579d344_4_k_cu_c0b19efb_171394cuda3std3__45__cpo5beginE:
	.zero		1
	.type		_ZN40_INTERNAL_7579d344_4_k_cu_c0b19efb_171394cuda3std3__442_GLOBAL__N__7579d344_4_k_cu_c0b19efb_171396ignoreE,@object
	.size		_ZN40_INTERNAL_7579d344_4_k_cu_c0b19efb_171394cuda3std3__442_GLOBAL__N__7579d344_4_k_cu_c0b19efb_171396ignoreE,(_ZN40_INTERNAL_7579d344_4_k_cu_c0b19efb_171394cute7productE - _ZN40_INTERNAL_7579d344_4_k_cu_c0b19efb_171394cuda3std3__442_GLOBAL__N__7579d344_4_k_cu_c0b19efb_171396ignoreE)
_ZN40_INTERNAL_7579d344_4_k_cu_c0b19efb_171394cuda3std3__442_GLOBAL__N__7579d344_4_k_cu_c0b19efb_171396ignoreE:
	.zero		1
	.type		_ZN40_INTERNAL_7579d344_4_k_cu_c0b19efb_171394cute7productE,@object
	.size		_ZN40_INTERNAL_7579d344_4_k_cu_c0b19efb_171394cute7productE,(_ZN40_INTERNAL_7579d344_4_k_cu_c0b19efb_171394cuda3std3__45__cpo3endE - _ZN40_INTERNAL_7579d344_4_k_cu_c0b19efb_171394cute7productE)
_ZN40_INTERNAL_7579d344_4_k_cu_c0b19efb_171394cute7productE:
	.zero		1
	.type		_ZN40_INTERNAL_7579d344_4_k_cu_c0b19efb_171394cuda3std3__45__cpo3endE,@object
	.size		_ZN40_INTERNAL_7579d344_4_k_cu_c0b19efb_171394cuda3std3__45__cpo3endE,(_ZN40_INTERNAL_7579d344_4_k_cu_c0b19efb_171394cuda3std3__419piecewise_constructE - _ZN40_INTERNAL_7579d344_4_k_cu_c0b19efb_171394cuda3std3__45__cpo3endE)
_ZN40_INTERNAL_7579d344_4_k_cu_c0b19efb_171394cuda3std3__45__cpo3endE:
	.zero		1
	.type		_ZN40_INTERNAL_7579d344_4_k_cu_c0b19efb_171394cuda3std3__419piecewise_constructE,@object
	.size		_ZN40_INTERNAL_7579d344_4_k_cu_c0b19efb_171394cuda3std3__419piecewise_constructE,(_ZN40_INTERNAL_7579d344_4_k_cu_c0b19efb_171394cuda3std3__45__cpo4cendE - _ZN40_INTERNAL_7579d344_4_k_cu_c0b19efb_171394cuda3std3__419piecewise_constructE)
_ZN40_INTERNAL_7579d344_4_k_cu_c0b19efb_171394cuda3std3__419piecewise_constructE:
	.zero		1
	.type		_ZN40_INTERNAL_7579d344_4_k_cu_c0b19efb_171394cuda3std3__45__cpo4cendE,@object
	.size		_ZN40_INTERNAL_7579d344_4_k_cu_c0b19efb_171394cuda3std3__45__cpo4cendE,(_ZN40_INTERNAL_7579d344_4_k_cu_c0b19efb_171394cuda3std6ranges3__45__cpo4swapE - _ZN40_INTERNAL_7579d344_4_k_cu_c0b19efb_171394cuda3std3__45__cpo4cendE)
_ZN40_INTERNAL_7579d344_4_k_cu_c0b19efb_171394cuda3std3__45__cpo4cendE:
	.zero		1
	.type		_ZN40_INTERNAL_7579d344_4_k_cu_c0b19efb_171394cuda3std6ranges3__45__cpo4swapE,@object
	.size		_ZN40_INTERNAL_7579d344_4_k_cu_c0b19efb_171394cuda3std6ranges3__45__cpo4swapE,(.L_7 - _ZN40_INTERNAL_7579d344_4_k_cu_c0b19efb_171394cuda3std6ranges3__45__cpo4swapE)
_ZN40_INTERNAL_7579d344_4_k_cu_c0b19efb_171394cuda3std6ranges3__45__cpo4swapE:
	.zero		1
.L_7:


//--------------------- .nv.constant0._ZN7cutlass13device_kernelINS_4gemm6kernel13GemmUniversalIN4cute5tupleIJiiiiEEENS1_10collective13CollectiveMmaINS1_37MainloopSm90TmaGmmaWarpSpecializedFP8ILi18ENS5_IJNS4_1CILi1EEENSA_ILi2EEESB_EEENS1_35KernelTmaWarpSpecializedCooperativeEEENS5_IJNSA_ILi128EEENSA_ILi256EEENSA_ILi32EEEEEENS_12float_e4m3_tENS5_IJlSB_lEEESK_SL_NS4_8TiledMMAINS4_8MMA_AtomIJNS4_4SM904GMMA31MMA_64x256x32_F32E4M3E4M3_SS_TNILNSP_7ScaleInE1ELSR_1EEEEEENS4_6LayoutINS5_IJSC_SB_SB_EEENS5_IJSB_NSA_ILi0EEESW_EEEEENS5_IJNS4_10UnderscoreESZ_SZ_EEEEENS4_23SM90_TMA_LOAD_MULTICASTENS4_14ComposedLayoutINS4_7SwizzleILi1ELi4ELi3EEENS4_18smem_ptr_flag_bitsILi8EEENSU_INS5_IJNSA_ILi8EEESI_EEENS5_IJSI_SB_EEEEEEEvNS4_8identityENS4_13SM90_TMA_LOADES1C_vS1D_EENS_8epilogue10collective6detail29Sm90TmaWarpSpecializedAdapterINS1H_15DefaultEpilogueISK_SL_SL_NS1G_6thread17LinearCombinationISK_Li1EffLNS1L_9ScaleType4KindE0ELNS_15FloatRoundStyleE2ESK_EENS1_15EpilogueDefaultEEEEEvvEEEEvNT_6ParamsE --------------------------
	.section	.nv.constant0._ZN7cutlass13device_kernelINS_4gemm6kernel13GemmUniversalIN4cute5tupleIJiiiiEEENS1_10collective13CollectiveMmaINS1_37MainloopSm90TmaGmmaWarpSpecializedFP8ILi18ENS5_IJNS4_1CILi1EEENSA_ILi2EEESB_EEENS1_35KernelTmaWarpSpecializedCooperativeEEENS5_IJNSA_ILi128EEENSA_ILi256EEENSA_ILi32EEEEEENS_12float_e4m3_tENS5_IJlSB_lEEESK_SL_NS4_8TiledMMAINS4_8MMA_AtomIJNS4_4SM904GMMA31MMA_64x256x32_F32E4M3E4M3_SS_TNILNSP_7ScaleInE1ELSR_1EEEEEENS4_6LayoutINS5_IJSC_SB_SB_EEENS5_IJSB_NSA_ILi0EEESW_EEEEENS5_IJNS4_10UnderscoreESZ_SZ_EEEEENS4_23SM90_TMA_LOAD_MULTICASTENS4_14ComposedLayoutINS4_7SwizzleILi1ELi4ELi3EEENS4_18smem_ptr_flag_bitsILi8EEENSU_INS5_IJNSA_ILi8EEESI_EEENS5_IJSI_SB_EEEEEEEvNS4_8identityENS4_13SM90_TMA_LOADES1C_vS1D_EENS_8epilogue10collective6detail29Sm90TmaWarpSpecializedAdapterINS1H_15DefaultEpilogueISK_SL_SL_NS1G_6thread17LinearCombinationISK_Li1EffLNS1L_9ScaleType4KindE0ELNS_15FloatRoundStyleE2ESK_EENS1_15EpilogueDefaultEEEEEvvEEEEvNT_6ParamsE,"a",@progbits
	.sectionflags	@""
	.align	4
.nv.constant0._ZN7cutlass13device_kernelINS_4gemm6kernel13GemmUniversalIN4cute5tupleIJiiiiEEENS1_10collective13CollectiveMmaINS1_37MainloopSm90TmaGmmaWarpSpecializedFP8ILi18ENS5_IJNS4_1CILi1EEENSA_ILi2EEESB_EEENS1_35KernelTmaWarpSpecializedCooperativeEEENS5_IJNSA_ILi128EEENSA_ILi256EEENSA_ILi32EEEEEENS_12float_e4m3_tENS5_IJlSB_lEEESK_SL_NS4_8TiledMMAINS4_8MMA_AtomIJNS4_4SM904GMMA31MMA_64x256x32_F32E4M3E4M3_SS_TNILNSP_7ScaleInE1ELSR_1EEEEEENS4_6LayoutINS5_IJSC_SB_SB_EEENS5_IJSB_NSA_ILi0EEESW_EEEEENS5_IJNS4_10UnderscoreESZ_SZ_EEEEENS4_23SM90_TMA_LOAD_MULTICASTENS4_14ComposedLayoutINS4_7SwizzleILi1ELi4ELi3EEENS4_18smem_ptr_flag_bitsILi8EEENSU_INS5_IJNSA_ILi8EEESI_EEENS5_IJSI_SB_EEEEEEEvNS4_8identityENS4_13SM90_TMA_LOADES1C_vS1D_EENS_8epilogue10collective6detail29Sm90TmaWarpSpecializedAdapterINS1H_15DefaultEpilogueISK_SL_SL_NS1G_6thread17LinearCombinationISK_Li1EffLNS1L_9ScaleType4KindE0ELNS_15FloatRoundStyleE2ESK_EENS1_15EpilogueDefaultEEEEEvvEEEEvNT_6ParamsE:
	.zero		1664


//--------------------- SYMBOLS --------------------------

	.type		.nv.reservedSmem.offset0,@object
	.size		.nv.reservedSmem.offset0,0x4
